	.headerflags	@"EF_CUDA_TEXMODE_UNIFIED EF_CUDA_64BIT_ADDRESS EF_CUDA_SM86 EF_CUDA_VIRTUAL_SM(EF_CUDA_SM86)"
	.elftype	@"ET_EXEC"


//--------------------- .nv.info                  --------------------------
	.section	.nv.info,"",@"SHT_CUDA_INFO"
	.align	4


	//----- nvinfo : EIATTR_REGCOUNT
	.align		4
        /*0000*/ 	.byte	0x04, 0x2f
        /*0002*/ 	.short	(.L_2 - .L_1)
	.align		4
.L_1:
        /*0004*/ 	.word	index@(triton_red_fused__to_copy_add_amax_amin_clamp_mul_native_layer_norm_reciprocal_1)
        /*0008*/ 	.word	0x00000038


	//----- nvinfo : EIATTR_MIN_STACK_SIZE
	.align		4
.L_2:
        /*000c*/ 	.byte	0x04, 0x12
        /*000e*/ 	.short	(.L_4 - .L_3)
	.align		4
.L_3:
        /*0010*/ 	.word	index@(triton_red_fused__to_copy_add_amax_amin_clamp_mul_native_layer_norm_reciprocal_1)
        /*0014*/ 	.word	0x00000000


	//----- nvinfo : EIATTR_FRAME_SIZE
	.align		4
.L_4:
        /*0018*/ 	.byte	0x04, 0x11
        /*001a*/ 	.short	(.L_6 - .L_5)
	.align		4
.L_5:
        /*001c*/ 	.word	index@(triton_red_fused__to_copy_add_amax_amin_clamp_mul_native_layer_norm_reciprocal_1)
        /*0020*/ 	.word	0x00000000


	//----- nvinfo : EIATTR_MIN_STACK_SIZE
	.align		4
.L_6:
        /*0024*/ 	.byte	0x04, 0x12
        /*0026*/ 	.short	(.L_8 - .L_7)
	.align		4
.L_7:
        /*0028*/ 	.word	index@(triton_red_fused__to_copy_add_amax_amin_clamp_mul_native_layer_norm_reciprocal_1)
        /*002c*/ 	.word	0x00000000
.L_8:


//--------------------- .nv.info.triton_red_fused__to_copy_add_amax_amin_clamp_mul_native_layer_norm_reciprocal_1 --------------------------
	.section	.nv.info.triton_red_fused__to_copy_add_amax_amin_clamp_mul_native_layer_norm_reciprocal_1,"",@"SHT_CUDA_INFO"
	.sectionflags	@""
	.align	4


	//----- nvinfo : EIATTR_CUDA_API_VERSION
	.align		4
        /*0000*/ 	.byte	0x04, 0x37
        /*0002*/ 	.short	(.L_10 - .L_9)
.L_9:
        /*0004*/ 	.word	0x0000007c


	//----- nvinfo : EIATTR_SW2861232_WAR
	.align		4
.L_10:
        /*0008*/ 	.byte	0x01, 0x35
	.zero		2


	//----- nvinfo : EIATTR_PARAM_CBANK
	.align		4
        /*000c*/ 	.byte	0x04, 0x0a
        /*000e*/ 	.short	(.L_12 - .L_11)
	.align		4
.L_11:
        /*0010*/ 	.word	index@(.nv.constant0.triton_red_fused__to_copy_add_amax_amin_clamp_mul_native_layer_norm_reciprocal_1)
        /*0014*/ 	.short	0x0160
        /*0016*/ 	.short	0x0078


	//----- nvinfo : EIATTR_CBANK_PARAM_SIZE
	.align		4
.L_12:
        /*0018*/ 	.byte	0x03, 0x19
        /*001a*/ 	.short	0x0078


	//----- nvinfo : EIATTR_KPARAM_INFO
	.align		4
        /*001c*/ 	.byte	0x04, 0x17
        /*001e*/ 	.short	(.L_14 - .L_13)
.L_13:
        /*0020*/ 	.word	0x00000000
        /*0024*/ 	.short	0x000f
        /*0026*/ 	.short	0x0070
        /*0028*/ 	.byte	0x00, 0xf4, 0x21, 0x00


	//----- nvinfo : EIATTR_KPARAM_INFO
	.align		4
.L_14:
        /*002c*/ 	.byte	0x04, 0x17
        /*002e*/ 	.short	(.L_16 - .L_15)
.L_15:
        /*0030*/ 	.word	0x00000000
        /*0034*/ 	.short	0x000e
        /*0036*/ 	.short	0x006c
        /*0038*/ 	.byte	0x00, 0xf0, 0x11, 0x00


	//----- nvinfo : EIATTR_KPARAM_INFO
	.align		4
.L_16:
        /*003c*/ 	.byte	0x04, 0x17
        /*003e*/ 	.short	(.L_18 - .L_17)
.L_17:
        /*0040*/ 	.word	0x00000000
        /*0044*/ 	.short	0x000d
        /*0046*/ 	.short	0x0068
        /*0048*/ 	.byte	0x00, 0xf0, 0x11, 0x00


	//----- nvinfo : EIATTR_KPARAM_INFO
	.align		4
.L_18:
        /*004c*/ 	.byte	0x04, 0x17
        /*004e*/ 	.short	(.L_20 - .L_19)
.L_19:
        /*0050*/ 	.word	0x00000000
        /*0054*/ 	.short	0x000c
        /*0056*/ 	.short	0x0060
        /*0058*/ 	.byte	0x00, 0xf4, 0x21, 0x00


	//----- nvinfo : EIATTR_KPARAM_INFO
	.align		4
.L_20:
        /*005c*/ 	.byte	0x04, 0x17
        /*005e*/ 	.short	(.L_22 - .L_21)
.L_21:
        /*0060*/ 	.word	0x00000000
        /*0064*/ 	.short	0x000b
        /*0066*/ 	.short	0x0058
        /*0068*/ 	.byte	0x00, 0xf4, 0x21, 0x00


	//----- nvinfo : EIATTR_KPARAM_INFO
	.align		4
.L_22:
        /*006c*/ 	.byte	0x04, 0x17
        /*006e*/ 	.short	(.L_24 - .L_23)
.L_23:
        /*0070*/ 	.word	0x00000000
        /*0074*/ 	.short	0x000a
        /*0076*/ 	.short	0x0050
        /*0078*/ 	.byte	0x00, 0xf4, 0x21, 0x00


	//----- nvinfo : EIATTR_KPARAM_INFO
	.align		4
.L_24:
        /*007c*/ 	.byte	0x04, 0x17
        /*007e*/ 	.short	(.L_26 - .L_25)
.L_25:
        /*0080*/ 	.word	0x00000000
        /*0084*/ 	.short	0x0009
        /*0086*/ 	.short	0x0048
        /*0088*/ 	.byte	0x00, 0xf4, 0x21, 0x00


	//----- nvinfo : EIATTR_KPARAM_INFO
	.align		4
.L_26:
        /*008c*/ 	.byte	0x04, 0x17
        /*008e*/ 	.short	(.L_28 - .L_27)
.L_27:
        /*0090*/ 	.word	0x00000000
        /*0094*/ 	.short	0x0008
        /*0096*/ 	.short	0x0040
        /*0098*/ 	.byte	0x00, 0xf4, 0x21, 0x00


	//----- nvinfo : EIATTR_KPARAM_INFO
	.align		4
.L_28:
        /*009c*/ 	.byte	0x04, 0x17
        /*009e*/ 	.short	(.L_30 - .L_29)
.L_29:
        /*00a0*/ 	.word	0x00000000
        /*00a4*/ 	.short	0x0007
        /*00a6*/ 	.short	0x0038
        /*00a8*/ 	.byte	0x00, 0xf4, 0x21, 0x00


	//----- nvinfo : EIATTR_KPARAM_INFO
	.align		4
.L_30:
        /*00ac*/ 	.byte	0x04, 0x17
        /*00ae*/ 	.short	(.L_32 - .L_31)
.L_31:
        /*00b0*/ 	.word	0x00000000
        /*00b4*/ 	.short	0x0006
        /*00b6*/ 	.short	0x0030
        /*00b8*/ 	.byte	0x00, 0xf4, 0x21, 0x00


	//----- nvinfo : EIATTR_KPARAM_INFO
	.align		4
.L_32:
        /*00bc*/ 	.byte	0x04, 0x17
        /*00be*/ 	.short	(.L_34 - .L_33)
.L_33:
        /*00c0*/ 	.word	0x00000000
        /*00c4*/ 	.short	0x0005
        /*00c6*/ 	.short	0x0028
        /*00c8*/ 	.byte	0x00, 0xf4, 0x21, 0x00


	//----- nvinfo : EIATTR_KPARAM_INFO
	.align		4
.L_34:
        /*00cc*/ 	.byte	0x04, 0x17
        /*00ce*/ 	.short	(.L_36 - .L_35)
.L_35:
        /*00d0*/ 	.word	0x00000000
        /*00d4*/ 	.short	0x0004
        /*00d6*/ 	.short	0x0020
        /*00d8*/ 	.byte	0x00, 0xf4, 0x21, 0x00


	//----- nvinfo : EIATTR_KPARAM_INFO
	.align		4
.L_36:
        /*00dc*/ 	.byte	0x04, 0x17
        /*00de*/ 	.short	(.L_38 - .L_37)
.L_37:
        /*00e0*/ 	.word	0x00000000
        /*00e4*/ 	.short	0x0003
        /*00e6*/ 	.short	0x0018
        /*00e8*/ 	.byte	0x00, 0xf4, 0x21, 0x00


	//----- nvinfo : EIATTR_KPARAM_INFO
	.align		4
.L_38:
        /*00ec*/ 	.byte	0x04, 0x17
        /*00ee*/ 	.short	(.L_40 - .L_39)
.L_39:
        /*00f0*/ 	.word	0x00000000
        /*00f4*/ 	.short	0x0002
        /*00f6*/ 	.short	0x0010
        /*00f8*/ 	.byte	0x00, 0xf4, 0x21, 0x00


	//----- nvinfo : EIATTR_KPARAM_INFO
	.align		4
.L_40:
        /*00fc*/ 	.byte	0x04, 0x17
        /*00fe*/ 	.short	(.L_42 - .L_41)
.L_41:
        /*0100*/ 	.word	0x00000000
        /*0104*/ 	.short	0x0001
        /*0106*/ 	.short	0x0008
        /*0108*/ 	.byte	0x00, 0xf4, 0x21, 0x00


	//----- nvinfo : EIATTR_KPARAM_INFO
	.align		4
.L_42:
        /*010c*/ 	.byte	0x04, 0x17
        /*010e*/ 	.short	(.L_44 - .L_43)
.L_43:
        /*0110*/ 	.word	0x00000000
        /*0114*/ 	.short	0x0000
        /*0116*/ 	.short	0x0000
        /*0118*/ 	.byte	0x00, 0xf4, 0x21, 0x00


	//----- nvinfo : EIATTR_MAXREG_COUNT
	.align		4
.L_44:
        /*011c*/ 	.byte	0x03, 0x1b
        /*011e*/ 	.short	0x00ff


	//----- nvinfo : EIATTR_COOP_GROUP_MASK_REGIDS
	.align		4
        /*0120*/ 	.byte	0x04, 0x29
        /*0122*/ 	.short	(.L_46 - .L_45)


	//   ....[0]....
.L_45:
        /*0124*/ 	.word	0xffffffff


	//   ....[1]....
        /*0128*/ 	.word	0xffffffff


	//   ....[2]....
        /*012c*/ 	.word	0xffffffff


	//   ....[3]....
        /*0130*/ 	.word	0xffffffff


	//   ....[4]....
        /*0134*/ 	.word	0xffffffff


	//   ....[5]....
        /*0138*/ 	.word	0xffffffff


	//   ....[6]....
        /*013c*/ 	.word	0xffffffff


	//   ....[7]....
        /*0140*/ 	.word	0xffffffff


	//   ....[8]....
        /*0144*/ 	.word	0xffffffff


	//   ....[9]....
        /*0148*/ 	.word	0xffffffff


	//   ....[10]....
        /*014c*/ 	.word	0xffffffff


	//   ....[11]....
        /*0150*/ 	.word	0xffffffff


	//   ....[12]....
        /*0154*/ 	.word	0xffffffff


	//   ....[13]....
        /*0158*/ 	.word	0xffffffff


	//   ....[14]....
        /*015c*/ 	.word	0xffffffff


	//   ....[15]....
        /*0160*/ 	.word	0xffffffff


	//   ....[16]....
        /*0164*/ 	.word	0xffffffff


	//   ....[17]....
        /*0168*/ 	.word	0xffffffff


	//   ....[18]....
        /*016c*/ 	.word	0xffffffff


	//   ....[19]....
        /*0170*/ 	.word	0xffffffff


	//   ....[20]....
        /*0174*/ 	.word	0xffffffff


	//   ....[21]....
        /*0178*/ 	.word	0xffffffff


	//   ....[22]....
        /*017c*/ 	.word	0xffffffff


	//   ....[23]....
        /*0180*/ 	.word	0xffffffff


	//   ....[24]....
        /*0184*/ 	.word	0xffffffff


	//   ....[25]....
        /*0188*/ 	.word	0xffffffff


	//   ....[26]....
        /*018c*/ 	.word	0xffffffff


	//   ....[27]....
        /*0190*/ 	.word	0xffffffff


	//   ....[28]....
        /*0194*/ 	.word	0xffffffff


	//   ....[29]....
        /*0198*/ 	.word	0xffffffff


	//----- nvinfo : EIATTR_COOP_GROUP_INSTR_OFFSETS
	.align		4
.L_46:
        /*019c*/ 	.byte	0x04, 0x28
        /*019e*/ 	.short	(.L_48 - .L_47)


	//   ....[0]....
.L_47:
        /*01a0*/ 	.word	0x00001130


	//   ....[1]....
        /*01a4*/ 	.word	0x000011c0


	//   ....[2]....
        /*01a8*/ 	.word	0x000012f0


	//   ....[3]....
        /*01ac*/ 	.word	0x00001340


	//   ....[4]....
        /*01b0*/ 	.word	0x00001400


	//   ....[5]....
        /*01b4*/ 	.word	0x00001460


	//   ....[6]....
        /*01b8*/ 	.word	0x00001530


	//   ....[7]....
        /*01bc*/ 	.word	0x000015a0


	//   ....[8]....
        /*01c0*/ 	.word	0x000016a0


	//   ....[9]....
        /*01c4*/ 	.word	0x000016f0


	//   ....[10]....
        /*01c8*/ 	.word	0x00001800


	//   ....[11]....
        /*01cc*/ 	.word	0x00001810


	//   ....[12]....
        /*01d0*/ 	.word	0x00001820


	//   ....[13]....
        /*01d4*/ 	.word	0x00001860


	//   ....[14]....
        /*01d8*/ 	.word	0x000019b0


	//   ....[15]....
        /*01dc*/ 	.word	0x000019d0


	//   ....[16]....
        /*01e0*/ 	.word	0x00003880


	//   ....[17]....
        /*01e4*/ 	.word	0x000039b0


	//   ....[18]....
        /*01e8*/ 	.word	0x00003c30


	//   ....[19]....
        /*01ec*/ 	.word	0x00003ca0


	//   ....[20]....
        /*01f0*/ 	.word	0x00003ce0


	//   ....[21]....
        /*01f4*/ 	.word	0x00003d10


	//   ....[22]....
        /*01f8*/ 	.word	0x00003d60


	//   ....[23]....
        /*01fc*/ 	.word	0x00003ea0


	//   ....[24]....
        /*0200*/ 	.word	0x00003ef0


	//   ....[25]....
        /*0204*/ 	.word	0x00003f00


	//   ....[26]....
        /*0208*/ 	.word	0x00003f50


	//   ....[27]....
        /*020c*/ 	.word	0x00003fe0


	//   ....[28]....
        /*0210*/ 	.word	0x00004070


	//   ....[29]....
        /*0214*/ 	.word	0x000040c0


	//----- nvinfo : EIATTR_EXIT_INSTR_OFFSETS
	.align		4
.L_48:
        /*0218*/ 	.byte	0x04, 0x1c
        /*021a*/ 	.short	(.L_50 - .L_49)


	//   ....[0]....
.L_49:
        /*021c*/ 	.word	0x000058c0


	//   ....[1]....
        /*0220*/ 	.word	0x000058e0


	//----- nvinfo : EIATTR_REQNTID
	.align		4
.L_50:
        /*0224*/ 	.byte	0x04, 0x10
        /*0226*/ 	.short	(.L_52 - .L_51)
.L_51:
        /*0228*/ 	.word	0x00000080
        /*022c*/ 	.word	0x00000001
        /*0230*/ 	.word	0x00000001
.L_52:


//--------------------- .nv.callgraph             --------------------------
	.section	.nv.callgraph,"",@"SHT_CUDA_CALLGRAPH"
	.align	4
	.sectionentsize	8
	.align		4
        /*0000*/ 	.word	0x00000000
	.align		4
        /*0004*/ 	.word	0xffffffff
	.align		4
        /*0008*/ 	.word	0x00000000
	.align		4
        /*000c*/ 	.word	0xfffffffe
	.align		4
        /*0010*/ 	.word	0x00000000
	.align		4
        /*0014*/ 	.word	0xfffffffd
	.align		4
        /*0018*/ 	.word	0x00000000
	.align		4
        /*001c*/ 	.word	0xfffffffc


//--------------------- .nv.rel.action            --------------------------
	.section	.nv.rel.action,"",@"SHT_CUDA_RELOCINFO"
	.align	8
	.sectionentsize	8
        /*0000*/ 	.byte	0x73, 0x00, 0x00, 0x00, 0x00, 0x00, 0x00, 0x00, 0x00, 0x00, 0x00, 0x11, 0x25, 0x00, 0x05, 0x36


//--------------------- .nv.constant4             --------------------------
	.section	.nv.constant4,"a",@progbits
	.align	8
	.align		8
.nv.constant4:
        /*0000*/ 	.dword	_$_str


//--------------------- .nv.constant0.triton_red_fused__to_copy_add_amax_amin_clamp_mul_native_layer_norm_reciprocal_1 --------------------------
	.section	.nv.constant0.triton_red_fused__to_copy_add_amax_amin_clamp_mul_native_layer_norm_reciprocal_1,"a",@progbits
	.sectionflags	@""
	.align	4
.nv.constant0.triton_red_fused__to_copy_add_amax_amin_clamp_mul_native_layer_norm_reciprocal_1:
	.zero		472


//--------------------- .text.triton_red_fused__to_copy_add_amax_amin_clamp_mul_native_layer_norm_reciprocal_1 --------------------------
	.section	.text.triton_red_fused__to_copy_add_amax_amin_clamp_mul_native_layer_norm_reciprocal_1,"ax",@progbits
	.sectionflags	@"SHF_BARRIERS=1"
	.sectioninfo	@"SHI_REGISTERS=56"
	.align	128
        .global         triton_red_fused__to_copy_add_amax_amin_clamp_mul_native_layer_norm_reciprocal_1
        .type           triton_red_fused__to_copy_add_amax_amin_clamp_mul_native_layer_norm_reciprocal_1,@function
        .size           triton_red_fused__to_copy_add_amax_amin_clamp_mul_native_layer_norm_reciprocal_1,(.L_x_1 - triton_red_fused__to_copy_add_amax_amin_clamp_mul_native_layer_norm_reciprocal_1)
        .other          triton_red_fused__to_copy_add_amax_amin_clamp_mul_native_layer_norm_reciprocal_1,@"STO_CUDA_ENTRY STV_DEFAULT"
triton_red_fused__to_copy_add_amax_amin_clamp_mul_native_layer_norm_reciprocal_1:
.text.triton_red_fused__to_copy_add_amax_amin_clamp_mul_native_layer_norm_reciprocal_1:
[----:B------:R-:W-:Y:S02]  /*0000*/  IMAD.MOV.U32 R1, RZ, RZ, c[0x0][0x28] ;  /* 0x00000a00ff017624 */ /* 0x000fe400078e00ff */
[----:B------:R-:W0:Y:S01]  /*0010*/  S2R R20, SR_TID.X ;  /* 0x0000000000147919 */ /* 0x000e220000002100 */
[----:B------:R-:W-:Y:S01]  /*0020*/  IMAD.MOV.U32 R51, RZ, RZ, 0x2 ;  /* 0x00000002ff337424 */ /* 0x000fe200078e00ff */
[----:B------:R-:W-:Y:S01]  /*0030*/  CS2R R16, SRZ ;  /* 0x0000000000107805 */ /* 0x000fe2000001ff00 */
[----:B------:R-:W-:Y:S01]  /*0040*/  CS2R R18, SRZ ;  /* 0x0000000000127805 */ /* 0x000fe2000001ff00 */
[----:B------:R-:W1:Y:S01]  /*0050*/  S2R R2, SR_CTAID.X ;  /* 0x0000000000027919 */ /* 0x000e620000002500 */
[----:B------:R-:W-:Y:S01]  /*0060*/  ULDC.64 UR4, c[0x0][0x118] ;  /* 0x0000460000047ab9 */ /* 0x000fe20000000a00 */
[----:B------:R-:W-:Y:S01]  /*0070*/  CS2R R8, SRZ ;  /* 0x0000000000087805 */ /* 0x000fe2000001ff00 */
[----:B0-----:R-:W-:Y:S01]  /*0080*/  IMAD.SHL.U32 R0, R20, 0x8, RZ ;  /* 0x0000000814007824 */ /* 0x001fe200078e00ff */
[----:B-1----:R-:W-:-:S04]  /*0090*/  ISETP.GE.AND P1, PT, R2, 0xe10, PT ;  /* 0x00000e100200780c */ /* 0x002fc80003f26270 */
[----:B------:R-:W-:-:S05]  /*00a0*/  LOP3.LUT R5, R0, 0x3f8, RZ, 0xc0, !PT ;  /* 0x000003f800057812 */ /* 0x000fca00078ec0ff */
[----:B------:R-:W-:-:S04]  /*00b0*/  IMAD R6, R2, 0xc00, R5 ;  /* 0x00000c0002067824 */ /* 0x000fc800078e0205 */
[C---:B------:R-:W-:Y:S01]  /*00c0*/  IMAD.WIDE R24, R6.reuse, R51, c[0x0][0x160] ;  /* 0x0000580006187625 */ /* 0x040fe200078e0233 */
[----:B------:R-:W-:Y:S01]  /*00d0*/  IADD3 R0, R6, 0x400, RZ ;  /* 0x0000040006007810 */ /* 0x000fe20007ffe0ff */
[----:B------:R-:W-:-:S03]  /*00e0*/  CS2R R10, SRZ ;  /* 0x00000000000a7805 */ /* 0x000fc6000001ff00 */
[----:B------:R0:W2:Y:S01]  /*00f0*/  @!P1 LDG.E.EL.128 R16, [R24.64] ;  /* 0x0000000418109981 */ /* 0x0000a2000c2e1d00 */
[----:B------:R-:W-:-:S05]  /*0100*/  IMAD.WIDE R46, R0, R51, c[0x0][0x160] ;  /* 0x00005800002e7625 */ /* 0x000fca00078e0233 */
[----:B------:R-:W3:Y:S01]  /*0110*/  @!P1 LDG.E.EL.128 R8, [R46.64] ;  /* 0x000000042e089981 */ /* 0x000ee2000c2e1d00 */
[----:B------:R-:W-:Y:S01]  /*0120*/  IADD3 R30, R0, 0x400, RZ ;  /* 0x00000400001e7810 */ /* 0x000fe20007ffe0ff */
[----:B------:R-:W-:Y:S01]  /*0130*/  CS2R R12, SRZ ;  /* 0x00000000000c7805 */ /* 0x000fe2000001ff00 */
[----:B------:R-:W-:-:S03]  /*0140*/  CS2R R14, SRZ ;  /* 0x00000000000e7805 */ /* 0x000fc6000001ff00 */
[----:B------:R-:W-:-:S05]  /*0150*/  IMAD.WIDE R30, R30, R51, c[0x0][0x160] ;  /* 0x000058001e1e7625 */ /* 0x000fca00078e0233 */
[----:B------:R1:W4:Y:S01]  /*0160*/  @!P1 LDG.E.EL.128 R12, [R30.64] ;  /* 0x000000041e0c9981 */ /* 0x000322000c2e1d00 */
[----:B------:R-:W-:-:S04]  /*0170*/  ISETP.LT.AND P0, PT, R2, 0xe10, PT ;  /* 0x00000e100200780c */ /* 0x000fc80003f01270 */
[----:B0-----:R-:W-:-:S05]  /*0180*/  SEL R24, RZ, 0x3f800000, !P0 ;  /* 0x3f800000ff187807 */ /* 0x001fca0004000000 */
[----:B------:R-:W-:-:S04]  /*0190*/  FADD R27, R24, 1 ;  /* 0x3f800000181b7421 */ /* 0x000fc80000000000 */
[----:B------:R-:W0:Y:S01]  /*01a0*/  MUFU.RCP R26, R27 ;  /* 0x0000001b001a7308 */ /* 0x000e220000001000 */
[----:B------:R-:W-:-:S05]  /*01b0*/  FSEL R24, R27, R24, !P1 ;  /* 0x000000181b187208 */ /* 0x000fca0004800000 */
[----:B------:R-:W-:-:S05]  /*01c0*/  FADD R41, R24, 1 ;  /* 0x3f80000018297421 */ /* 0x000fca0000000000 */
[----:B------:R-:W-:-:S05]  /*01d0*/  FSEL R24, R41, R24, !P1 ;  /* 0x0000001829187208 */ /* 0x000fca0004800000 */
[----:B------:R-:W-:Y:S01]  /*01e0*/  FMUL R49, R24, 16777216 ;  /* 0x4b80000018317820 */ /* 0x000fe20000400000 */
[C---:B--2---:R-:W-:Y:S01]  /*01f0*/  PRMT R0, R16.reuse, 0x7632, R0 ;  /* 0x0000763210007816 */ /* 0x044fe20000000000 */
[----:B------:R-:W-:Y:S01]  /*0200*/  IMAD.U32 R16, R16, 0x10000, RZ ;  /* 0x0001000010107824 */ /* 0x000fe200078e00ff */
[C---:B------:R-:W-:Y:S01]  /*0210*/  PRMT R28, R17.reuse, 0x7632, R28 ;  /* 0x00007632111c7816 */ /* 0x040fe2000000001c */
[----:B------:R-:W-:Y:S01]  /*0220*/  IMAD.U32 R17, R17, 0x10000, RZ ;  /* 0x0001000011117824 */ /* 0x000fe200078e00ff */
[----:B------:R-:W-:Y:S01]  /*0230*/  PRMT R32, R18, 0x7632, R32 ;  /* 0x0000763212207816 */ /* 0x000fe20000000020 */
[----:B------:R-:W-:Y:S01]  /*0240*/  IMAD.U32 R7, R19, 0x10000, RZ ;  /* 0x0001000013077824 */ /* 0x000fe200078e00ff */
[----:B------:R-:W-:Y:S01]  /*0250*/  FSEL R29, R16, RZ, !P1 ;  /* 0x000000ff101d7208 */ /* 0x000fe20004800000 */
[C---:B---3--:R-:W-:Y:S01]  /*0260*/  IMAD.U32 R25, R8.reuse, 0x10000, RZ ;  /* 0x0001000008197824 */ /* 0x048fe200078e00ff */
[----:B------:R-:W-:Y:S01]  /*0270*/  PRMT R16, R8, 0x7632, R16 ;  /* 0x0000763208107816 */ /* 0x000fe20000000010 */
[----:B------:R-:W-:Y:S01]  /*0280*/  IMAD.U32 R0, R0, 0x10000, RZ ;  /* 0x0001000000007824 */ /* 0x000fe200078e00ff */
[----:B------:R-:W-:Y:S01]  /*0290*/  FSEL R40, R17, RZ, !P1 ;  /* 0x000000ff11287208 */ /* 0x000fe20004800000 */
[----:B------:R-:W-:Y:S01]  /*02a0*/  FADD R8, -R29, R25 ;  /* 0x000000191d087221 */ /* 0x000fe20000000100 */
[----:B------:R-:W-:Y:S01]  /*02b0*/  IMAD.U32 R5, R18, 0x10000, RZ ;  /* 0x0001000012057824 */ /* 0x000fe200078e00ff */
[----:B------:R-:W-:Y:S01]  /*02c0*/  FSEL R44, R7, RZ, !P1 ;  /* 0x000000ff072c7208 */ /* 0x000fe20004800000 */
[C---:B------:R-:W-:Y:S01]  /*02d0*/  IMAD.U32 R36, R9.reuse, 0x10000, RZ ;  /* 0x0001000009247824 */ /* 0x040fe200078e00ff */
[-C--:B0-----:R-:W-:Y:S01]  /*02e0*/  FFMA R38, R8, R26.reuse, R29 ;  /* 0x0000001a08267223 */ /* 0x081fe2000000001d */
[----:B------:R-:W-:Y:S01]  /*02f0*/  PRMT R33, R9, 0x7632, R33 ;  /* 0x0000763209217816 */ /* 0x000fe20000000021 */
[----:B-1----:R-:W-:Y:S01]  /*0300*/  IMAD.U32 R30, R11, 0x10000, RZ ;  /* 0x000100000b1e7824 */ /* 0x002fe200078e00ff */
[----:B------:R-:W-:Y:S01]  /*0310*/  FSEL R35, R0, RZ, !P1 ;  /* 0x000000ff00237208 */ /* 0x000fe20004800000 */
[----:B------:R-:W-:Y:S01]  /*0320*/  IMAD.U32 R28, R28, 0x10000, RZ ;  /* 0x000100001c1c7824 */ /* 0x000fe200078e00ff */
[----:B------:R-:W-:Y:S01]  /*0330*/  FADD R9, -R40, R36 ;  /* 0x0000002428097221 */ /* 0x000fe20000000100 */
[----:B------:R-:W-:Y:S01]  /*0340*/  IMAD.U32 R31, R16, 0x10000, RZ ;  /* 0x00010000101f7824 */ /* 0x000fe200078e00ff */
[----:B------:R-:W-:Y:S01]  /*0350*/  FSEL R42, R5, RZ, !P1 ;  /* 0x000000ff052a7208 */ /* 0x000fe20004800000 */
[----:B------:R-:W-:Y:S01]  /*0360*/  IMAD.U32 R34, R10, 0x10000, RZ ;  /* 0x000100000a227824 */ /* 0x000fe200078e00ff */
[----:B------:R-:W-:Y:S01]  /*0370*/  FADD R27, R25, -R38 ;  /* 0x80000026191b7221 */ /* 0x000fe20000000000 */
[----:B------:R-:W-:Y:S01]  /*0380*/  FSEL R25, R38, R29, !P1 ;  /* 0x0000001d26197208 */ /* 0x000fe20004800000 */
[----:B------:R-:W-:Y:S01]  /*0390*/  FADD R5, -R44, R30 ;  /* 0x0000001e2c057221 */ /* 0x000fe20000000100 */
[-C--:B------:R-:W-:Y:S01]  /*03a0*/  FFMA R29, R9, R26.reuse, R40 ;  /* 0x0000001a091d7223 */ /* 0x080fe20000000028 */
[----:B------:R-:W-:Y:S01]  /*03b0*/  FADD R0, -R35, R31 ;  /* 0x0000001f23007221 */ /* 0x000fe20000000100 */
[----:B------:R-:W-:Y:S01]  /*03c0*/  FSEL R37, R28, RZ, !P1 ;  /* 0x000000ff1c257208 */ /* 0x000fe20004800000 */
[----:B------:R-:W-:Y:S01]  /*03d0*/  IMAD.U32 R33, R33, 0x10000, RZ ;  /* 0x0001000021217824 */ /* 0x000fe200078e00ff */
[----:B------:R-:W-:Y:S01]  /*03e0*/  PRMT R18, R19, 0x7632, R18 ;  /* 0x0000763213127816 */ /* 0x000fe20000000012 */
[----:B------:R-:W-:Y:S01]  /*03f0*/  IMAD.U32 R32, R32, 0x10000, RZ ;  /* 0x0001000020207824 */ /* 0x000fe200078e00ff */
[----:B------:R-:W-:Y:S01]  /*0400*/  PRMT R19, R10, 0x7632, R19 ;  /* 0x000076320a137816 */ /* 0x000fe20000000013 */
[----:B------:R-:W-:Y:S01]  /*0410*/  FADD R7, -R42, R34 ;  /* 0x000000222a077221 */ /* 0x000fe20000000100 */
[-C--:B------:R-:W-:Y:S01]  /*0420*/  FFMA R17, R5, R26.reuse, R44 ;  /* 0x0000001a05117223 */ /* 0x080fe2000000002c */
[----:B------:R-:W-:Y:S01]  /*0430*/  FADD R36, R36, -R29 ;  /* 0x8000001d24247221 */ /* 0x000fe20000000000 */
[-C--:B------:R-:W-:Y:S01]  /*0440*/  FFMA R38, R0, R26.reuse, R35 ;  /* 0x0000001a00267223 */ /* 0x080fe20000000023 */
[----:B------:R-:W-:Y:S01]  /*0450*/  FFMA R27, R8, R27, RZ ;  /* 0x0000001b081b7223 */ /* 0x000fe200000000ff */
[----:B------:R-:W-:Y:S01]  /*0460*/  PRMT R10, R11, 0x7632, R10 ;  /* 0x000076320b0a7816 */ /* 0x000fe2000000000a */
[----:B------:R-:W-:Y:S01]  /*0470*/  FADD R8, -R37, R33 ;  /* 0x0000002125087221 */ /* 0x000fe20000000100 */
[----:B------:R-:W-:Y:S01]  /*0480*/  FFMA R11, R7, R26, R42 ;  /* 0x0000001a070b7223 */ /* 0x000fe2000000002a */
[----:B------:R-:W-:Y:S01]  /*0490*/  FSEL R43, R32, RZ, !P1 ;  /* 0x000000ff202b7208 */ /* 0x000fe20004800000 */
[----:B------:R-:W-:Y:S01]  /*04a0*/  IMAD.U32 R18, R18, 0x10000, RZ ;  /* 0x0001000012127824 */ /* 0x000fe200078e00ff */
[----:B------:R-:W-:Y:S01]  /*04b0*/  FADD R30, R30, -R17 ;  /* 0x800000111e1e7221 */ /* 0x000fe20000000000 */
[----:B------:R-:W-:Y:S01]  /*04c0*/  IMAD.U32 R32, R19, 0x10000, RZ ;  /* 0x0001000013207824 */ /* 0x000fe200078e00ff */
[----:B------:R-:W-:Y:S01]  /*04d0*/  FSEL R16, R17, R44, !P1 ;  /* 0x0000002c11107208 */ /* 0x000fe20004800000 */
[----:B------:R-:W-:Y:S01]  /*04e0*/  FFMA R28, R9, R36, RZ ;  /* 0x00000024091c7223 */ /* 0x000fe200000000ff */
[----:B------:R-:W-:Y:S01]  /*04f0*/  FSEL R17, R38, R35, !P1 ;  /* 0x0000002326117208 */ /* 0x000fe20004800000 */
[----:B------:R-:W-:Y:S01]  /*0500*/  FFMA R36, R8, R26, R37 ;  /* 0x0000001a08247223 */ /* 0x000fe20000000025 */
[----:B------:R-:W-:Y:S01]  /*0510*/  FADD R34, R34, -R11 ;  /* 0x8000000b22227221 */ /* 0x000fe20000000000 */
[----:B------:R-:W-:Y:S01]  /*0520*/  IMAD.U32 R35, R10, 0x10000, RZ ;  /* 0x000100000a237824 */ /* 0x000fe200078e00ff */
[----:B------:R-:W-:Y:S01]  /*0530*/  FSEL R11, R11, R42, !P1 ;  /* 0x0000002a0b0b7208 */ /* 0x000fe20004800000 */
[----:B------:R-:W-:Y:S01]  /*0540*/  FADD R10, -R43, R32 ;  /* 0x000000202b0a7221 */ /* 0x000fe20000000100 */
[----:B------:R-:W-:Y:S01]  /*0550*/  FSEL R42, R18, RZ, !P1 ;  /* 0x000000ff122a7208 */ /* 0x000fe20004800000 */
[----:B------:R-:W-:Y:S01]  /*0560*/  FFMA R34, R7, R34, RZ ;  /* 0x0000002207227223 */ /* 0x000fe200000000ff */
[----:B------:R-:W0:Y:S01]  /*0570*/  MUFU.RCP R18, R41 ;  /* 0x0000002900127308 */ /* 0x000e220000001000 */
[----:B------:R-:W-:Y:S01]  /*0580*/  FSEL R19, R36, R37, !P1 ;  /* 0x0000002524137208 */ /* 0x000fe20004800000 */
[----:B------:R-:W-:Y:S01]  /*0590*/  FFMA R37, R10, R26, R43 ;  /* 0x0000001a0a257223 */ /* 0x000fe2000000002b */
[----:B------:R-:W-:Y:S01]  /*05a0*/  FSEL R29, R29, R40, !P1 ;  /* 0x000000281d1d7208 */ /* 0x000fe20004800000 */
[----:B------:R-:W-:Y:S01]  /*05b0*/  FADD R31, R31, -R38 ;  /* 0x800000261f1f7221 */ /* 0x000fe20000000000 */
[----:B------:R-:W-:Y:S01]  /*05c0*/  FADD R33, R33, -R36 ;  /* 0x8000002421217221 */ /* 0x000fe20000000000 */
[----:B------:R-:W-:Y:S01]  /*05d0*/  FADD R39, R32, -R37 ;  /* 0x8000002520277221 */ /* 0x000fe20000000000 */
[----:B------:R-:W-:Y:S01]  /*05e0*/  FSEL R7, R37, R43, !P1 ;  /* 0x0000002b25077208 */ /* 0x000fe20004800000 */
[----:B----4-:R-:W-:Y:S01]  /*05f0*/  IMAD.U32 R37, R13, 0x10000, RZ ;  /* 0x000100000d257824 */ /* 0x010fe200078e00ff */
[----:B------:R-:W-:Y:S01]  /*0600*/  FADD R9, -R42, R35 ;  /* 0x000000232a097221 */ /* 0x000fe20000000100 */
[----:B------:R-:W-:Y:S01]  /*0610*/  FFMA R36, R0, R31, RZ ;  /* 0x0000001f00247223 */ /* 0x000fe200000000ff */
[----:B------:R-:W-:Y:S01]  /*0620*/  IMAD.U32 R38, R12, 0x10000, RZ ;  /* 0x000100000c267824 */ /* 0x000fe200078e00ff */
[----:B------:R-:W-:Y:S01]  /*0630*/  FADD R31, -R29, R37 ;  /* 0x000000251d1f7221 */ /* 0x000fe20000000100 */
[----:B------:R-:W-:Y:S01]  /*0640*/  FFMA R26, R9, R26, R42 ;  /* 0x0000001a091a7223 */ /* 0x000fe2000000002a */
[----:B------:R-:W-:Y:S01]  /*0650*/  FFMA R32, R5, R30, RZ ;  /* 0x0000001e05207223 */ /* 0x000fe200000000ff */
[----:B------:R-:W-:Y:S01]  /*0660*/  FADD R30, -R25, R38 ;  /* 0x00000026191e7221 */ /* 0x000fe20000000100 */
[----:B0-----:R-:W-:Y:S01]  /*0670*/  FFMA R44, R31, R18, R29 ;  /* 0x000000121f2c7223 */ /* 0x001fe2000000001d */
[----:B------:R-:W-:Y:S01]  /*0680*/  FADD R40, R35, -R26 ;  /* 0x8000001a23287221 */ /* 0x000fe20000000000 */
[----:B------:R-:W-:Y:S01]  /*0690*/  FSEL R5, R26, R42, !P1 ;  /* 0x0000002a1a057208 */ /* 0x000fe20004800000 */
[----:B------:R-:W-:Y:S01]  /*06a0*/  FFMA R26, R30, R18, R25 ;  /* 0x000000121e1a7223 */ /* 0x000fe20000000019 */
[----:B------:R-:W-:Y:S01]  /*06b0*/  FSEL R0, R28, RZ, !P1 ;  /* 0x000000ff1c007208 */ /* 0x000fe20004800000 */
[----:B------:R-:W-:Y:S01]  /*06c0*/  FADD R37, R37, -R44 ;  /* 0x8000002c25257221 */ /* 0x000fe20000000000 */
[----:B------:R-:W-:Y:S01]  /*06d0*/  IMAD.U32 R35, R14, 0x10000, RZ ;  /* 0x000100000e237824 */ /* 0x000fe200078e00ff */
[----:B------:R-:W-:Y:S01]  /*06e0*/  FFMA R8, R8, R33, RZ ;  /* 0x0000002108087223 */ /* 0x000fe200000000ff */
[----:B------:R-:W-:Y:S01]  /*06f0*/  FSEL R27, R27, RZ, !P1 ;  /* 0x000000ff1b1b7208 */ /* 0x000fe20004800000 */
[----:B------:R-:W-:Y:S01]  /*0700*/  IMAD.U32 R33, R15, 0x10000, RZ ;  /* 0x000100000f217824 */ /* 0x000fe200078e00ff */
[----:B------:R-:W-:Y:S01]  /*0710*/  FADD R38, R38, -R26 ;  /* 0x8000001a26267221 */ /* 0x000fe20000000000 */
[----:B------:R-:W-:Y:S01]  /*0720*/  @!P1 FFMA R0, R31, R37, R0 ;  /* 0x000000251f009223 */ /* 0x000fe20000000000 */
[----:B------:R-:W-:Y:S01]  /*0730*/  FADD R37, -R11, R35 ;  /* 0x000000230b257221 */ /* 0x000fe20000000100 */
[----:B------:R-:W-:Y:S01]  /*0740*/  FFMA R10, R10, R39, RZ ;  /* 0x000000270a0a7223 */ /* 0x000fe200000000ff */
[----:B------:R-:W-:Y:S01]  /*0750*/  FADD R39, -R16, R33 ;  /* 0x0000002110277221 */ /* 0x000fe20000000100 */
[----:B------:R-:W-:Y:S01]  /*0760*/  @!P1 FFMA R27, R30, R38, R27 ;  /* 0x000000261e1b9223 */ /* 0x000fe2000000001b */
[----:B------:R-:W-:Y:S01]  /*0770*/  FSEL R26, R26, R25, !P1 ;  /* 0x000000191a1a7208 */ /* 0x000fe20004800000 */
[-C--:B------:R-:W-:Y:S01]  /*0780*/  FFMA R30, R37, R18.reuse, R11 ;  /* 0x00000012251e7223 */ /* 0x080fe2000000000b */
[----:B------:R-:W-:Y:S01]  /*0790*/  FADD R25, R24, R24 ;  /* 0x0000001818197221 */ /* 0x000fe20000000000 */
[----:B------:R-:W-:Y:S01]  /*07a0*/  PRMT R13, R12, 0x7632, R13 ;  /* 0x000076320c0d7816 */ /* 0x000fe2000000000d */
[----:B------:R-:W-:Y:S01]  /*07b0*/  FFMA R31, R39, R18, R16 ;  /* 0x00000012271f7223 */ /* 0x000fe20000000010 */
[----:B------:R-:W-:Y:S01]  /*07c0*/  FSEL R12, R34, RZ, !P1 ;  /* 0x000000ff220c7208 */ /* 0x000fe20004800000 */
[----:B------:R-:W-:Y:S01]  /*07d0*/  FADD R35, R35, -R30 ;  /* 0x8000001e23237221 */ /* 0x000fe20000000000 */
[----:B------:R-:W-:Y:S01]  /*07e0*/  FSEL R28, R32, RZ, !P1 ;  /* 0x000000ff201c7208 */ /* 0x000fe20004800000 */
[C---:B------:R-:W-:Y:S01]  /*07f0*/  FMUL R32, R25.reuse, 16777216 ;  /* 0x4b80000019207820 */ /* 0x040fe20000400000 */
[----:B------:R-:W-:Y:S01]  /*0800*/  FSETP.GEU.AND P0, PT, R25, 1.175494350822287508e-38, PT ;  /* 0x008000001900780b */ /* 0x000fe20003f0e000 */
[----:B------:R-:W-:Y:S01]  /*0810*/  FADD R34, R33, -R31 ;  /* 0x8000001f21227221 */ /* 0x000fe20000000000 */
[----:B------:R-:W-:Y:S01]  /*0820*/  FADD R33, R25, R24 ;  /* 0x0000001819217221 */ /* 0x000fe20000000000 */
[----:B------:R-:W-:Y:S01]  /*0830*/  @!P1 FFMA R12, R37, R35, R12 ;  /* 0x00000023250c9223 */ /* 0x000fe2000000000c */
[----:B------:R-:W-:Y:S01]  /*0840*/  IMAD.U32 R37, R13, 0x10000, RZ ;  /* 0x000100000d257824 */ /* 0x000fe200078e00ff */
[----:B------:R-:W-:Y:S01]  /*0850*/  FSEL R38, R32, R25, !P0 ;  /* 0x0000001920267208 */ /* 0x000fe20004000000 */
[----:B------:R-:W-:Y:S01]  /*0860*/  FMUL R32, R33, 16777216 ;  /* 0x4b80000021207820 */ /* 0x000fe20000400000 */
[----:B------:R-:W-:Y:S01]  /*0870*/  @!P1 FFMA R28, R39, R34, R28 ;  /* 0x00000022271c9223 */ /* 0x000fe2000000001c */
[----:B------:R-:W-:Y:S01]  /*0880*/  FSETP.GEU.AND P2, PT, R33, 1.175494350822287508e-38, PT ;  /* 0x008000002100780b */ /* 0x000fe20003f4e000 */
[----:B------:R-:W-:Y:S01]  /*0890*/  FADD R39, -R17, R37 ;  /* 0x0000002511277221 */ /* 0x000fe20000000100 */
[----:B------:R-:W-:Y:S01]  /*08a0*/  FADD R35, R33, R24 ;  /* 0x0000001821237221 */ /* 0x000fe20000000000 */
[----:B------:R-:W0:Y:S01]  /*08b0*/  MUFU.RCP R38, R38 ;  /* 0x0000002600267308 */ /* 0x000e220000001000 */
[----:B------:R-:W-:Y:S01]  /*08c0*/  FSEL R42, R32, R33, !P2 ;  /* 0x00000021202a7208 */ /* 0x000fe20005000000 */
[----:B------:R-:W-:Y:S01]  /*08d0*/  FFMA R32, R39, R18, R17 ;  /* 0x0000001227207223 */ /* 0x000fe20000000011 */
[----:B------:R-:W-:Y:S01]  /*08e0*/  FSEL R34, R36, RZ, !P1 ;  /* 0x000000ff24227208 */ /* 0x000fe20004800000 */
[----:B------:R-:W-:Y:S01]  /*08f0*/  FFMA R9, R9, R40, RZ ;  /* 0x0000002809097223 */ /* 0x000fe200000000ff */
[----:B------:R-:W-:Y:S01]  /*0900*/  FMUL R40, R35, 16777216 ;  /* 0x4b80000023287820 */ /* 0x000fe20000400000 */
[----:B------:R-:W-:Y:S01]  /*0910*/  FADD R36, R37, -R32 ;  /* 0x8000002025247221 */ /* 0x000fe20000000000 */
[C---:B------:R-:W-:Y:S01]  /*0920*/  FADD R37, R35.reuse, R24 ;  /* 0x0000001823257221 */ /* 0x040fe20000000000 */
[----:B------:R-:W-:Y:S01]  /*0930*/  FSETP.GEU.AND P3, PT, R35, 1.175494350822287508e-38, PT ;  /* 0x008000002300780b */ /* 0x000fe20003f6e000 */
[----:B------:R-:W1:Y:S01]  /*0940*/  MUFU.RCP R42, R42 ;  /* 0x0000002a002a7308 */ /* 0x000e620000001000 */
[----:B------:R-:W-:Y:S01]  /*0950*/  FSEL R41, R49, R24, !P0 ;  /* 0x0000001831297208 */ /* 0x000fe20004000000 */
[----:B------:R-:W-:Y:S01]  /*0960*/  FMUL R48, R37, 16777216 ;  /* 0x4b80000025307820 */ /* 0x000fe20000400000 */
[----:B------:R-:W-:Y:S01]  /*0970*/  FSEL R40, R40, R35, !P3 ;  /* 0x0000002328287208 */ /* 0x000fe20005800000 */
[----:B------:R-:W-:Y:S01]  /*0980*/  @!P1 FFMA R34, R39, R36, R34 ;  /* 0x0000002427229223 */ /* 0x000fe20000000022 */
[C---:B------:R-:W-:Y:S01]  /*0990*/  FSETP.GEU.AND P0, PT, R37.reuse, 1.175494350822287508e-38, PT ;  /* 0x008000002500780b */ /* 0x040fe20003f0e000 */
[--C-:B------:R-:W-:Y:S01]  /*09a0*/  FADD R39, R37, R24.reuse ;  /* 0x0000001825277221 */ /* 0x100fe20000000000 */
[----:B0-----:R-:W-:Y:S01]  /*09b0*/  FMUL R36, R38, R41 ;  /* 0x0000002926247220 */ /* 0x001fe20000400000 */
[----:B------:R0:W2:Y:S01]  /*09c0*/  MUFU.RCP R45, R40 ;  /* 0x00000028002d7308 */ /* 0x0000a20000001000 */
[----:B------:R-:W-:Y:S01]  /*09d0*/  FSEL R43, R48, R37, !P0 ;  /* 0x00000025302b7208 */ /* 0x000fe20004000000 */
[C---:B------:R-:W-:Y:S01]  /*09e0*/  FMUL R38, R39.reuse, 16777216 ;  /* 0x4b80000027267820 */ /* 0x040fe20000400000 */
[C---:B------:R-:W-:Y:S01]  /*09f0*/  FADD R41, R39.reuse, R24 ;  /* 0x0000001827297221 */ /* 0x040fe20000000000 */
[----:B------:R-:W-:Y:S01]  /*0a00*/  FSETP.GEU.AND P4, PT, R39, 1.175494350822287508e-38, PT ;  /* 0x008000002700780b */ /* 0x000fe20003f8e000 */
[----:B------:R-:W-:Y:S01]  /*0a10*/  FADD R34, R27, R34 ;  /* 0x000000221b227221 */ /* 0x000fe20000000000 */
[----:B------:R-:W-:-:S02]  /*0a20*/  FSEL R44, R44, R29, !P1 ;  /* 0x0000001d2c2c7208 */ /* 0x000fc40004800000 */
[----:B------:R-:W3:Y:S01]  /*0a30*/  MUFU.RCP R43, R43 ;  /* 0x0000002b002b7308 */ /* 0x000ee20000001000 */
[-C--:B------:R-:W-:Y:S01]  /*0a40*/  FSEL R29, R49, R24.reuse, !P2 ;  /* 0x00000018311d7208 */ /* 0x080fe20005000000 */
[C---:B0-----:R-:W-:Y:S01]  /*0a50*/  FMUL R40, R41.reuse, 16777216 ;  /* 0x4b80000029287820 */ /* 0x041fe20000400000 */
[----:B------:R-:W-:Y:S02]  /*0a60*/  FSEL R48, R38, R39, !P4 ;  /* 0x0000002726307208 */ /* 0x000fe40006000000 */
[----:B------:R-:W-:Y:S01]  /*0a70*/  FSETP.GEU.AND P2, PT, R41, 1.175494350822287508e-38, PT ;  /* 0x008000002900780b */ /* 0x000fe20003f4e000 */
[----:B-1----:R-:W-:Y:S01]  /*0a80*/  FMUL R42, R42, R29 ;  /* 0x0000001d2a2a7220 */ /* 0x002fe20000400000 */
[CC--:B------:R-:W-:Y:S01]  /*0a90*/  FSEL R38, R49.reuse, R24.reuse, !P3 ;  /* 0x0000001831267208 */ /* 0x0c0fe20005800000 */
[----:B------:R-:W0:Y:S01]  /*0aa0*/  MUFU.RCP R29, R48 ;  /* 0x00000030001d7308 */ /* 0x000e220000001000 */
[----:B------:R-:W-:Y:S02]  /*0ab0*/  FSEL R50, R40, R41, !P2 ;  /* 0x0000002928327208 */ /* 0x000fe40005000000 */
[----:B------:R-:W-:Y:S01]  /*0ac0*/  FSEL R53, R49, R24, !P2 ;  /* 0x0000001831357208 */ /* 0x000fe20005000000 */
[----:B--2---:R-:W-:Y:S01]  /*0ad0*/  FMUL R45, R45, R38 ;  /* 0x000000262d2d7220 */ /* 0x004fe20000400000 */
[----:B------:R-:W-:-:S02]  /*0ae0*/  FSEL R38, R49, R24, !P0 ;  /* 0x0000001831267208 */ /* 0x000fc40004000000 */
[----:B------:R-:W-:Y:S01]  /*0af0*/  FSEL R11, R30, R11, !P1 ;  /* 0x0000000b1e0b7208 */ /* 0x000fe20004800000 */
[----:B------:R-:W1:Y:S01]  /*0b00*/  MUFU.RCP R40, R50 ;  /* 0x0000003200287308 */ /* 0x000e620000001000 */
[----:B------:R-:W-:Y:S01]  /*0b10*/  FSEL R17, R32, R17, !P1 ;  /* 0x0000001120117208 */ /* 0x000fe20004800000 */
[----:B---3--:R-:W-:Y:S01]  /*0b20*/  FMUL R43, R43, R38 ;  /* 0x000000262b2b7220 */ /* 0x008fe20000400000 */
[----:B------:R-:W-:Y:S02]  /*0b30*/  FSEL R38, R49, R24, !P4 ;  /* 0x0000001831267208 */ /* 0x000fe40006000000 */
[----:B------:R-:W-:Y:S01]  /*0b40*/  PRMT R30, R13, 0x7632, R30 ;  /* 0x000076320d1e7816 */ /* 0x000fe2000000001e */
[----:B------:R-:W-:Y:S01]  /*0b50*/  FADD R17, -R26, R17 ;  /* 0x000000111a117221 */ /* 0x000fe20000000100 */
[----:B------:R-:W-:Y:S01]  /*0b60*/  FSEL R16, R31, R16, !P1 ;  /* 0x000000101f107208 */ /* 0x000fe20004800000 */
[----:B0-----:R-:W-:Y:S01]  /*0b70*/  FMUL R29, R29, R38 ;  /* 0x000000261d1d7220 */ /* 0x001fe20000400000 */
[----:B------:R-:W-:Y:S01]  /*0b80*/  FADD R38, R41, R24 ;  /* 0x0000001829267221 */ /* 0x000fe20000000000 */
[----:B------:R-:W-:Y:S01]  /*0b90*/  IMAD.U32 R30, R30, 0x10000, RZ ;  /* 0x000100001e1e7824 */ /* 0x000fe200078e00ff */
[----:B------:R-:W-:Y:S01]  /*0ba0*/  FMUL R31, R17, R17 ;  /* 0x00000011111f7220 */ /* 0x000fe20000400000 */
[----:B------:R-:W-:-:S02]  /*0bb0*/  PRMT R14, R14, 0x7632, R14 ;  /* 0x000076320e0e7816 */ /* 0x000fc4000000000e */
[----:B------:R-:W-:Y:S01]  /*0bc0*/  FSETP.GEU.AND P0, PT, R38, 1.175494350822287508e-38, PT ;  /* 0x008000002600780b */ /* 0x000fe20003f0e000 */
[-C--:B------:R-:W-:Y:S01]  /*0bd0*/  FMUL R31, R31, R24.reuse ;  /* 0x000000181f1f7220 */ /* 0x080fe20000400000 */
[----:B-1----:R-:W-:Y:S01]  /*0be0*/  FMUL R40, R40, R53 ;  /* 0x0000003528287220 */ /* 0x002fe20000400000 */
[----:B------:R-:W-:Y:S01]  /*0bf0*/  FMUL R53, R38, 16777216 ;  /* 0x4b80000026357820 */ /* 0x000fe20000400000 */
[----:B------:R-:W-:Y:S02]  /*0c00*/  FSEL R49, R49, R24, !P0 ;  /* 0x0000001831317208 */ /* 0x000fe40004000000 */
[----:B------:R-:W-:Y:S02]  /*0c10*/  PRMT R15, R15, 0x7632, R15 ;  /* 0x000076320f0f7816 */ /* 0x000fe4000000000f */
[----:B------:R-:W-:Y:S02]  /*0c20*/  FSEL R53, R53, R38, !P0 ;  /* 0x0000002635357208 */ /* 0x000fe40004000000 */
[----:B------:R-:W-:-:S02]  /*0c30*/  FSETP.NEU.AND P0, PT, R25, RZ, PT ;  /* 0x000000ff1900720b */ /* 0x000fc40003f0d000 */
[----:B------:R-:W0:Y:S01]  /*0c40*/  MUFU.RCP R48, R53 ;  /* 0x0000003500307308 */ /* 0x000e220000001000 */
[----:B------:R-:W-:Y:S02]  /*0c50*/  FSEL R9, R9, RZ, !P1 ;  /* 0x000000ff09097208 */ /* 0x000fe40004800000 */
[----:B------:R-:W-:Y:S02]  /*0c60*/  FSEL R13, R36, RZ, P0 ;  /* 0x000000ff240d7208 */ /* 0x000fe40000000000 */
[----:B------:R-:W-:Y:S02]  /*0c70*/  FSETP.NEU.AND P0, PT, R33, RZ, PT ;  /* 0x000000ff2100720b */ /* 0x000fe40003f0d000 */
[----:B------:R-:W-:Y:S01]  /*0c80*/  FSETP.NEU.AND P2, PT, R38, RZ, PT ;  /* 0x000000ff2600720b */ /* 0x000fe20003f4d000 */
[----:B------:R-:W-:Y:S01]  /*0c90*/  FFMA R27, R17, R13, R26 ;  /* 0x0000000d111b7223 */ /* 0x000fe2000000001a */
[----:B------:R-:W-:Y:S01]  /*0ca0*/  FADD R26, -R19, R30 ;  /* 0x0000001e131a7221 */ /* 0x000fe20000000100 */
[----:B------:R-:W-:Y:S01]  /*0cb0*/  FSEL R42, R42, RZ, P0 ;  /* 0x000000ff2a2a7208 */ /* 0x000fe20000000000 */
[----:B------:R-:W-:Y:S01]  /*0cc0*/  FFMA R31, R13, R31, R34 ;  /* 0x0000001f0d1f7223 */ /* 0x000fe20000000022 */
[----:B------:R-:W-:Y:S01]  /*0cd0*/  FADD R44, -R27, R44 ;  /* 0x0000002c1b2c7221 */ /* 0x000fe20000000100 */
[----:B------:R-:W-:Y:S01]  /*0ce0*/  FFMA R24, R26, R18, R19 ;  /* 0x000000121a187223 */ /* 0x000fe20000000013 */
[----:B------:R-:W-:Y:S01]  /*0cf0*/  FSETP.NEU.AND P0, PT, R35, RZ, PT ;  /* 0x000000ff2300720b */ /* 0x000fe20003f0d000 */
[----:B------:R-:W-:Y:S01]  /*0d00*/  FADD R31, R31, R0 ;  /* 0x000000001f1f7221 */ /* 0x000fe20000000000 */
[----:B------:R-:W-:Y:S01]  /*0d10*/  FFMA R27, R44, R42, R27 ;  /* 0x0000002a2c1b7223 */ /* 0x000fe2000000001b */
[----:B------:R-:W-:Y:S01]  /*0d20*/  FADD R17, R30, -R24 ;  /* 0x800000181e117221 */ /* 0x000fe20000000000 */
[----:B------:R-:W-:Y:S01]  /*0d30*/  FSEL R24, R24, R19, !P1 ;  /* 0x0000001318187208 */ /* 0x000fe20004800000 */
[----:B------:R-:W-:Y:S01]  /*0d40*/  FMUL R44, R44, R44 ;  /* 0x0000002c2c2c7220 */ /* 0x000fe20000400000 */
[----:B------:R-:W-:Y:S01]  /*0d50*/  FSEL R13, R8, RZ, !P1 ;  /* 0x000000ff080d7208 */ /* 0x000fe20004800000 */
[----:B0-----:R-:W-:Y:S01]  /*0d60*/  FMUL R48, R48, R49 ;  /* 0x0000003130307220 */ /* 0x001fe20000400000 */
[----:B------:R-:W-:Y:S01]  /*0d70*/  FSEL R45, R45, RZ, P0 ;  /* 0x000000ff2d2d7208 */ /* 0x000fe20000000000 */
[----:B------:R-:W-:Y:S01]  /*0d80*/  FMUL R44, R25, R44 ;  /* 0x0000002c192c7220 */ /* 0x000fe20000400000 */
[----:B------:R-:W-:Y:S01]  /*0d90*/  FADD R0, -R27, R24 ;  /* 0x000000181b007221 */ /* 0x000fe20000000100 */
[----:B------:R-:W-:Y:S01]  /*0da0*/  IMAD.U32 R24, R14, 0x10000, RZ ;  /* 0x000100000e187824 */ /* 0x000fe200078e00ff */
[----:B------:R-:W-:Y:S01]  /*0db0*/  @!P1 FFMA R13, R26, R17, R13 ;  /* 0x000000111a0d9223 */ /* 0x000fe2000000000d */
[----:B------:R-:W-:Y:S01]  /*0dc0*/  FFMA R44, R42, R44, R31 ;  /* 0x0000002c2a2c7223 */ /* 0x000fe2000000001f */
[C---:B------:R-:W-:Y:S01]  /*0dd0*/  FFMA R8, R0.reuse, R45, R27 ;  /* 0x0000002d00087223 */ /* 0x040fe2000000001b */
[----:B------:R-:W-:Y:S01]  /*0de0*/  FMUL R14, R0, R0 ;  /* 0x00000000000e7220 */ /* 0x000fe20000400000 */
[----:B------:R-:W-:Y:S01]  /*0df0*/  FADD R0, -R7, R24 ;  /* 0x0000001807007221 */ /* 0x000fe20000000100 */
[----:B------:R-:W-:Y:S01]  /*0e00*/  FSETP.NEU.AND P0, PT, R37, RZ, PT ;  /* 0x000000ff2500720b */ /* 0x000fe20003f0d000 */
[----:B------:R-:W-:Y:S01]  /*0e10*/  FADD R44, R44, R13 ;  /* 0x0000000d2c2c7221 */ /* 0x000fe20000000000 */
[----:B------:R-:W-:Y:S01]  /*0e20*/  FMUL R14, R33, R14 ;  /* 0x0000000e210e7220 */ /* 0x000fe20000400000 */
[----:B------:R-:W-:Y:S01]  /*0e30*/  FFMA R13, R0, R18, R7 ;  /* 0x00000012000d7223 */ /* 0x000fe20000000007 */
[----:B------:R-:W-:Y:S01]  /*0e40*/  FSEL R43, R43, RZ, P0 ;  /* 0x000000ff2b2b7208 */ /* 0x000fe20000000000 */
[----:B------:R-:W-:Y:S01]  /*0e50*/  FADD R11, -R8, R11 ;  /* 0x0000000b080b7221 */ /* 0x000fe20000000100 */
[----:B------:R-:W-:Y:S01]  /*0e60*/  FFMA R45, R45, R14, R44 ;  /* 0x0000000e2d2d7223 */ /* 0x000fe2000000002c */
[----:B------:R-:W-:Y:S01]  /*0e70*/  FADD R24, R24, -R13 ;  /* 0x8000000d18187221 */ /* 0x000fe20000000000 */
[----:B------:R-:W-:Y:S01]  /*0e80*/  FSEL R13, R13, R7, !P1 ;  /* 0x000000070d0d7208 */ /* 0x000fe20004800000 */
[C---:B------:R-:W-:Y:S01]  /*0e90*/  FFMA R8, R11.reuse, R43, R8 ;  /* 0x0000002b0b087223 */ /* 0x040fe20000000008 */
[----:B------:R-:W-:Y:S01]  /*0ea0*/  FMUL R14, R11, R11 ;  /* 0x0000000b0b0e7220 */ /* 0x000fe20000400000 */
[----:B------:R-:W-:Y:S01]  /*0eb0*/  FSEL R7, R10, RZ, !P1 ;  /* 0x000000ff0a077208 */ /* 0x000fe20004800000 */
[----:B------:R-:W-:Y:S01]  /*0ec0*/  FADD R12, R45, R12 ;  /* 0x0000000c2d0c7221 */ /* 0x000fe20000000000 */
[----:B------:R-:W-:Y:S01]  /*0ed0*/  FADD R11, -R8, R13 ;  /* 0x0000000d080b7221 */ /* 0x000fe20000000100 */
[----:B------:R-:W-:Y:S01]  /*0ee0*/  FMUL R14, R35, R14 ;  /* 0x0000000e230e7220 */ /* 0x000fe20000400000 */
[----:B------:R-:W-:Y:S01]  /*0ef0*/  FSETP.NEU.AND P0, PT, R39, RZ, PT ;  /* 0x000000ff2700720b */ /* 0x000fe20003f0d000 */
[----:B------:R-:W-:Y:S01]  /*0f00*/  @!P1 FFMA R7, R0, R24, R7 ;  /* 0x0000001800079223 */ /* 0x000fe20000000007 */
[----:B------:R-:W-:Y:S01]  /*0f10*/  FMUL R0, R11, R11 ;  /* 0x0000000b0b007220 */ /* 0x000fe20000400000 */
[----:B------:R-:W-:Y:S01]  /*0f20*/  FFMA R12, R43, R14, R12 ;  /* 0x0000000e2b0c7223 */ /* 0x000fe2000000000c */
[----:B------:R-:W-:Y:S01]  /*0f30*/  FSEL R29, R29, RZ, P0 ;  /* 0x000000ff1d1d7208 */ /* 0x000fe20000000000 */
[----:B------:R-:W-:Y:S01]  /*0f40*/  IMAD.U32 R10, R15, 0x10000, RZ ;  /* 0x000100000f0a7824 */ /* 0x000fe200078e00ff */
[----:B------:R-:W-:Y:S01]  /*0f50*/  FMUL R0, R37, R0 ;  /* 0x0000000025007220 */ /* 0x000fe20000400000 */
[----:B------:R-:W-:Y:S01]  /*0f60*/  FADD R12, R12, R7 ;  /* 0x000000070c0c7221 */ /* 0x000fe20000000000 */
[----:B------:R-:W-:Y:S01]  /*0f70*/  FSETP.NEU.AND P0, PT, R41, RZ, PT ;  /* 0x000000ff2900720b */ /* 0x000fe20003f0d000 */
[----:B------:R-:W-:Y:S01]  /*0f80*/  FADD R14, -R5, R10 ;  /* 0x0000000a050e7221 */ /* 0x000fe20000000100 */
[----:B------:R-:W-:Y:S01]  /*0f90*/  FFMA R13, R11, R29, R8 ;  /* 0x0000001d0b0d7223 */ /* 0x000fe20000000008 */
[----:B------:R-:W-:Y:S01]  /*0fa0*/  FFMA R29, R29, R0, R12 ;  /* 0x000000001d1d7223 */ /* 0x000fe2000000000c */
[----:B------:R-:W-:Y:S01]  /*0fb0*/  FADD R0, R38, R38 ;  /* 0x0000002626007221 */ /* 0x000fe20000000000 */
[----:B------:R-:W-:Y:S01]  /*0fc0*/  FFMA R18, R14, R18, R5 ;  /* 0x000000120e127223 */ /* 0x000fe20000000005 */
[----:B------:R-:W-:Y:S01]  /*0fd0*/  FSEL R40, R40, RZ, P0 ;  /* 0x000000ff28287208 */ /* 0x000fe20000000000 */
[----:B------:R-:W-:Y:S01]  /*0fe0*/  FADD R16, -R13, R16 ;  /* 0x000000100d107221 */ /* 0x000fe20000000100 */
[C---:B------:R-:W-:Y:S01]  /*0ff0*/  FMUL R11, R0.reuse, 0.25 ;  /* 0x3e800000000b7820 */ /* 0x040fe20000400000 */
[----:B------:R-:W-:Y:S01]  /*1000*/  FSETP.GEU.AND P3, PT, |R0|, 1.175494350822287508e-38, PT ;  /* 0x008000000000780b */ /* 0x000fe20003f6e200 */
[----:B------:R-:W-:Y:S01]  /*1010*/  FADD R7, R10, -R18 ;  /* 0x800000120a077221 */ /* 0x000fe20000000000 */
[----:B------:R-:W-:Y:S01]  /*1020*/  FSEL R10, R18, R5, !P1 ;  /* 0x00000005120a7208 */ /* 0x000fe20004800000 */
[C---:B------:R-:W-:Y:S01]  /*1030*/  FFMA R13, R16.reuse, R40, R13 ;  /* 0x00000028100d7223 */ /* 0x040fe2000000000d */
[----:B------:R-:W-:Y:S01]  /*1040*/  FMUL R8, R16, R16 ;  /* 0x0000001010087220 */ /* 0x000fe20000400000 */
[----:B------:R-:W-:Y:S01]  /*1050*/  FSETP.GT.AND P0, PT, |R0|, 8.50705917302346158658e+37, PT ;  /* 0x7e8000000000780b */ /* 0x000fe20003f04200 */
[----:B------:R-:W-:Y:S01]  /*1060*/  @!P1 FFMA R9, R14, R7, R9 ;  /* 0x000000070e099223 */ /* 0x000fe20000000009 */
[----:B------:R-:W-:Y:S01]  /*1070*/  FSEL R48, R48, RZ, P2 ;  /* 0x000000ff30307208 */ /* 0x000fe20001000000 */
[----:B------:R-:W-:Y:S01]  /*1080*/  FADD R10, -R13, R10 ;  /* 0x0000000a0d0a7221 */ /* 0x000fe20000000100 */
[----:B------:R-:W-:Y:S01]  /*1090*/  FADD R29, R29, R28 ;  /* 0x0000001c1d1d7221 */ /* 0x000fe20000000000 */
[----:B------:R-:W-:Y:S01]  /*10a0*/  FMUL R8, R39, R8 ;  /* 0x0000000827087220 */ /* 0x000fe20000400000 */
[----:B------:R-:W-:Y:S01]  /*10b0*/  FSEL R14, R11, R0, P0 ;  /* 0x000000000b0e7208 */ /* 0x000fe20000000000 */
[C---:B------:R-:W-:Y:S01]  /*10c0*/  FMUL R12, R10.reuse, R10 ;  /* 0x0000000a0a0c7220 */ /* 0x040fe20000400000 */
[----:B------:R-:W-:Y:S01]  /*10d0*/  FFMA R10, R10, R48, R13 ;  /* 0x000000300a0a7223 */ /* 0x000fe2000000000d */
[----:B------:R-:W-:Y:S01]  /*10e0*/  FFMA R8, R40, R8, R29 ;  /* 0x0000000828087223 */ /* 0x000fe2000000001d */
[----:B------:R-:W-:Y:S01]  /*10f0*/  FMUL R5, R38, 0.25 ;  /* 0x3e80000026057820 */ /* 0x000fe20000400000 */
[----:B------:R-:W-:Y:S01]  /*1100*/  @!P3 FMUL R14, R14, 16777216 ;  /* 0x4b8000000e0eb820 */ /* 0x000fe20000400000 */
[----:B------:R-:W-:Y:S01]  /*1110*/  FMUL R12, R41, R12 ;  /* 0x0000000c290c7220 */ /* 0x000fe20000400000 */
[----:B------:R-:W-:Y:S01]  /*1120*/  FADD R9, R8, R9 ;  /* 0x0000000908097221 */ /* 0x000fe20000000000 */
[----:B------:R-:W0:Y:S01]  /*1130*/  SHFL.BFLY PT, R7, R10, 0x10, 0x1f ;  /* 0x0e001f000a077f89 */ /* 0x000e2200000e0000 */
[----:B------:R-:W-:Y:S01]  /*1140*/  FSEL R13, R5, R38, P0 ;  /* 0x00000026050d7208 */ /* 0x000fe20000000000 */
[----:B------:R-:W-:Y:S01]  /*1150*/  FADD R5, R0, R0 ;  /* 0x0000000000057221 */ /* 0x000fe20000000000 */
[----:B------:R-:W1:Y:S01]  /*1160*/  MUFU.RCP R14, R14 ;  /* 0x0000000e000e7308 */ /* 0x000e620000001000 */
[----:B------:R-:W-:Y:S01]  /*1170*/  FFMA R9, R48, R12, R9 ;  /* 0x0000000c30097223 */ /* 0x000fe20000000009 */
[----:B------:R-:W-:Y:S01]  /*1180*/  FSETP.NEU.AND P2, PT, R0, RZ, PT ;  /* 0x000000ff0000720b */ /* 0x000fe20003f4d000 */
[----:B------:R-:W-:Y:S01]  /*1190*/  @!P3 FMUL R13, R13, 16777216 ;  /* 0x4b8000000d0db820 */ /* 0x000fe20000400000 */
[C---:B------:R-:W-:Y:S01]  /*11a0*/  FSETP.GEU.AND P3, PT, |R5|.reuse, 1.175494350822287508e-38, PT ;  /* 0x008000000500780b */ /* 0x040fe20003f6e200 */
[C---:B------:R-:W-:Y:S01]  /*11b0*/  FMUL R12, R5.reuse, 0.25 ;  /* 0x3e800000050c7820 */ /* 0x040fe20000400000 */
[----:B------:R-:W2:Y:S01]  /*11c0*/  SHFL.BFLY PT, R8, R9, 0x10, 0x1f ;  /* 0x0e001f0009087f89 */ /* 0x000ea200000e0000 */
[----:B------:R-:W-:Y:S01]  /*11d0*/  FSETP.GT.AND P0, PT, |R5|, 8.50705917302346158658e+37, PT ;  /* 0x7e8000000500780b */ /* 0x000fe20003f04200 */
[----:B------:R-:W-:Y:S01]  /*11e0*/  IMAD.MOV.U32 R49, RZ, RZ, 0x10 ;  /* 0x00000010ff317424 */ /* 0x000fe200078e00ff */
[----:B------:R-:W-:Y:S01]  /*11f0*/  IADD3 R50, R6, -0x400, RZ ;  /* 0xfffffc0006327810 */ /* 0x000fe20007ffe0ff */
[----:B------:R-:W-:Y:S01]  /*1200*/  IMAD.MOV.U32 R45, RZ, RZ, 0x20 ;  /* 0x00000020ff2d7424 */ /* 0x000fe200078e00ff */
[----:B------:R-:W-:Y:S01]  /*1210*/  FSEL R11, R11, R0, P0 ;  /* 0x000000000b0b7208 */ /* 0x000fe20000000000 */
[----:B-1----:R-:W-:Y:S01]  /*1220*/  FMUL R13, R14, R13 ;  /* 0x0000000d0e0d7220 */ /* 0x002fe20000400000 */
[----:B------:R-:W-:-:S04]  /*1230*/  FSEL R14, R12, R5, P0 ;  /* 0x000000050c0e7208 */ /* 0x000fc80000000000 */
[----:B------:R-:W-:Y:S01]  /*1240*/  @!P3 FMUL R11, R11, 16777216 ;  /* 0x4b8000000b0bb820 */ /* 0x000fe20000400000 */
[----:B------:R-:W-:Y:S01]  /*1250*/  FSEL R13, R13, RZ, P2 ;  /* 0x000000ff0d0d7208 */ /* 0x000fe20001000000 */
[----:B0-----:R-:W-:Y:S01]  /*1260*/  FADD R7, -R10, R7 ;  /* 0x000000070a077221 */ /* 0x001fe20000000100 */
[----:B------:R-:W-:Y:S01]  /*1270*/  @!P3 FMUL R14, R14, 16777216 ;  /* 0x4b8000000e0eb820 */ /* 0x000fe20000400000 */
[----:B------:R-:W-:Y:S02]  /*1280*/  FSETP.NEU.AND P2, PT, R5, RZ, PT ;  /* 0x000000ff0500720b */ /* 0x000fe40003f4d000 */
[C---:B------:R-:W-:Y:S01]  /*1290*/  FFMA R10, R7.reuse, R13, R10 ;  /* 0x0000000d070a7223 */ /* 0x040fe2000000000a */
[----:B------:R-:W-:Y:S01]  /*12a0*/  FMUL R15, R7, R7 ;  /* 0x00000007070f7220 */ /* 0x000fe20000400000 */
[----:B------:R-:W-:Y:S01]  /*12b0*/  FADD R7, R5, R5 ;  /* 0x0000000505077221 */ /* 0x000fe20000000000 */
[----:B------:R-:W0:Y:S01]  /*12c0*/  MUFU.RCP R14, R14 ;  /* 0x0000000e000e7308 */ /* 0x000e220000001000 */
[----:B--2---:R-:W-:Y:S01]  /*12d0*/  FADD R8, R9, R8 ;  /* 0x0000000809087221 */ /* 0x004fe20000000000 */
[----:B------:R-:W-:Y:S01]  /*12e0*/  FMUL R15, R38, R15 ;  /* 0x0000000f260f7220 */ /* 0x000fe20000400000 */
[----:B------:R-:W1:Y:S01]  /*12f0*/  SHFL.BFLY PT, R9, R10, 0x8, 0x1f ;  /* 0x0d001f000a097f89 */ /* 0x000e6200000e0000 */
[C---:B------:R-:W-:Y:S01]  /*1300*/  FSETP.GEU.AND P3, PT, |R7|.reuse, 1.175494350822287508e-38, PT ;  /* 0x008000000700780b */ /* 0x040fe20003f6e200 */
[----:B------:R-:W-:Y:S01]  /*1310*/  FMUL R16, R7, 0.25 ;  /* 0x3e80000007107820 */ /* 0x000fe20000400000 */
[----:B------:R-:W-:Y:S01]  /*1320*/  FFMA R8, R13, R15, R8 ;  /* 0x0000000f0d087223 */ /* 0x000fe20000000008 */
[----:B------:R-:W-:-:S04]  /*1330*/  FSETP.GT.AND P0, PT, |R7|, 8.50705917302346158658e+37, PT ;  /* 0x7e8000000700780b */ /* 0x000fc80003f04200 */
[----:B------:R-:W2:Y:S01]  /*1340*/  SHFL.BFLY PT, R13, R8, 0x8, 0x1f ;  /* 0x0d001f00080d7f89 */ /* 0x000ea200000e0000 */
[----:B0-----:R-:W-:Y:S01]  /*1350*/  FMUL R11, R14, R11 ;  /* 0x0000000b0e0b7220 */ /* 0x001fe20000400000 */
[----:B------:R-:W-:-:S04]  /*1360*/  FSEL R14, R16, R7, P0 ;  /* 0x00000007100e7208 */ /* 0x000fc80000000000 */
[----:B------:R-:W-:Y:S01]  /*1370*/  FSEL R11, R11, RZ, P2 ;  /* 0x000000ff0b0b7208 */ /* 0x000fe20001000000 */
[----:B------:R-:W-:Y:S01]  /*1380*/  @!P3 FMUL R14, R14, 16777216 ;  /* 0x4b8000000e0eb820 */ /* 0x000fe20000400000 */
[----:B------:R-:W-:Y:S01]  /*1390*/  FSETP.NEU.AND P2, PT, R7, RZ, PT ;  /* 0x000000ff0700720b */ /* 0x000fe20003f4d000 */
[----:B-1----:R-:W-:-:S04]  /*13a0*/  FADD R9, -R10, R9 ;  /* 0x000000090a097221 */ /* 0x002fc80000000100 */
[----:B------:R-:W0:Y:S01]  /*13b0*/  MUFU.RCP R14, R14 ;  /* 0x0000000e000e7308 */ /* 0x000e220000001000 */
[C---:B------:R-:W-:Y:S01]  /*13c0*/  FMUL R15, R9.reuse, R9 ;  /* 0x00000009090f7220 */ /* 0x040fe20000400000 */
[----:B------:R-:W-:-:S03]  /*13d0*/  FFMA R9, R9, R11, R10 ;  /* 0x0000000b09097223 */ /* 0x000fc6000000000a */
[----:B------:R-:W-:Y:S01]  /*13e0*/  FMUL R15, R0, R15 ;  /* 0x0000000f000f7220 */ /* 0x000fe20000400000 */
[----:B--2---:R-:W-:Y:S01]  /*13f0*/  FADD R8, R8, R13 ;  /* 0x0000000d08087221 */ /* 0x004fe20000000000 */
[----:B------:R-:W1:Y:S01]  /*1400*/  SHFL.BFLY PT, R10, R9, 0x4, 0x1f ;  /* 0x0c801f00090a7f89 */ /* 0x000e6200000e0000 */
[----:B------:R-:W-:Y:S01]  /*1410*/  FSEL R13, R12, R5, P0 ;  /* 0x000000050c0d7208 */ /* 0x000fe20000000000 */
[----:B------:R-:W-:Y:S01]  /*1420*/  FADD R0, R7, R7 ;  /* 0x0000000707007221 */ /* 0x000fe20000000000 */
[----:B------:R-:W-:-:S03]  /*1430*/  FFMA R8, R11, R15, R8 ;  /* 0x0000000f0b087223 */ /* 0x000fc60000000008 */
[----:B------:R-:W-:Y:S01]  /*1440*/  @!P3 FMUL R13, R13, 16777216 ;  /* 0x4b8000000d0db820 */ /* 0x000fe20000400000 */
[C---:B------:R-:W-:Y:S01]  /*1450*/  FSETP.GEU.AND P3, PT, |R0|.reuse, 1.175494350822287508e-38, PT ;  /* 0x008000000000780b */ /* 0x040fe20003f6e200 */
[----:B------:R-:W2:Y:S01]  /*1460*/  SHFL.BFLY PT, R11, R8, 0x4, 0x1f ;  /* 0x0c801f00080b7f89 */ /* 0x000ea200000e0000 */
[----:B------:R-:W-:Y:S01]  /*1470*/  FMUL R15, R0, 0.25 ;  /* 0x3e800000000f7820 */ /* 0x000fe20000400000 */
[----:B0-----:R-:W-:Y:S01]  /*1480*/  FMUL R13, R14, R13 ;  /* 0x0000000d0e0d7220 */ /* 0x001fe20000400000 */
[----:B------:R-:W-:-:S04]  /*1490*/  FSETP.GT.AND P0, PT, |R0|, 8.50705917302346158658e+37, PT ;  /* 0x7e8000000000780b */ /* 0x000fc80003f04200 */
[----:B------:R-:W-:Y:S02]  /*14a0*/  FSEL R13, R13, RZ, P2 ;  /* 0x000000ff0d0d7208 */ /* 0x000fe40001000000 */
[----:B------:R-:W-:-:S05]  /*14b0*/  FSEL R14, R15, R0, P0 ;  /* 0x000000000f0e7208 */ /* 0x000fca0000000000 */
[----:B------:R-:W-:Y:S01]  /*14c0*/  @!P3 FMUL R14, R14, 16777216 ;  /* 0x4b8000000e0eb820 */ /* 0x000fe20000400000 */
[----:B-1----:R-:W-:-:S04]  /*14d0*/  FADD R10, -R9, R10 ;  /* 0x0000000a090a7221 */ /* 0x002fc80000000100 */
[C---:B------:R-:W-:Y:S01]  /*14e0*/  FMUL R12, R10.reuse, R10 ;  /* 0x0000000a0a0c7220 */ /* 0x040fe20000400000 */
[----:B------:R-:W-:Y:S01]  /*14f0*/  FFMA R9, R10, R13, R9 ;  /* 0x0000000d0a097223 */ /* 0x000fe20000000009 */
[----:B------:R-:W0:Y:S02]  /*1500*/  MUFU.RCP R14, R14 ;  /* 0x0000000e000e7308 */ /* 0x000e240000001000 */
[----:B------:R-:W-:Y:S01]  /*1510*/  FMUL R12, R5, R12 ;  /* 0x0000000c050c7220 */ /* 0x000fe20000400000 */
[----:B--2---:R-:W-:Y:S01]  /*1520*/  FADD R8, R8, R11 ;  /* 0x0000000b08087221 */ /* 0x004fe20000000000 */
[----:B------:R-:W1:Y:S01]  /*1530*/  SHFL.BFLY PT, R10, R9, 0x2, 0x1f ;  /* 0x0c401f00090a7f89 */ /* 0x000e6200000e0000 */
[----:B------:R-:W-:Y:S02]  /*1540*/  FSEL R11, R16, R7, P0 ;  /* 0x00000007100b7208 */ /* 0x000fe40000000000 */
[----:B------:R-:W-:Y:S01]  /*1550*/  FFMA R8, R13, R12, R8 ;  /* 0x0000000c0d087223 */ /* 0x000fe20000000008 */
[C---:B------:R-:W-:Y:S01]  /*1560*/  FADD R13, R0.reuse, R0 ;  /* 0x00000000000d7221 */ /* 0x040fe20000000000 */
[----:B------:R-:W-:Y:S01]  /*1570*/  FSETP.NEU.AND P0, PT, R0, RZ, PT ;  /* 0x000000ff0000720b */ /* 0x000fe20003f0d000 */
[----:B------:R-:W-:Y:S01]  /*1580*/  @!P3 FMUL R11, R11, 16777216 ;  /* 0x4b8000000b0bb820 */ /* 0x000fe20000400000 */
[----:B------:R-:W-:Y:S01]  /*1590*/  LOP3.LUT P3, RZ, R20, 0x1f, RZ, 0xc0, !PT ;  /* 0x0000001f14ff7812 */ /* 0x000fe2000786c0ff */
[----:B------:R-:W2:Y:S01]  /*15a0*/  SHFL.BFLY PT, R5, R8, 0x2, 0x1f ;  /* 0x0c401f0008057f89 */ /* 0x000ea200000e0000 */
[C---:B------:R-:W-:Y:S01]  /*15b0*/  FSETP.GEU.AND P2, PT, |R13|.reuse, 1.175494350822287508e-38, PT ;  /* 0x008000000d00780b */ /* 0x040fe20003f4e200 */
[----:B0-----:R-:W-:Y:S01]  /*15c0*/  FMUL R11, R14, R11 ;  /* 0x0000000b0e0b7220 */ /* 0x001fe20000400000 */
[----:B------:R-:W-:-:S04]  /*15d0*/  FMUL R14, R13, 0.25 ;  /* 0x3e8000000d0e7820 */ /* 0x000fc80000400000 */
[----:B------:R-:W-:Y:S02]  /*15e0*/  FSEL R11, R11, RZ, P0 ;  /* 0x000000ff0b0b7208 */ /* 0x000fe40000000000 */
[----:B------:R-:W-:-:S04]  /*15f0*/  FSETP.GT.AND P0, PT, |R13|, 8.50705917302346158658e+37, PT ;  /* 0x7e8000000d00780b */ /* 0x000fc80003f04200 */
[----:B------:R-:W-:Y:S01]  /*1600*/  FSEL R14, R14, R13, P0 ;  /* 0x0000000d0e0e7208 */ /* 0x000fe20000000000 */
[----:B-1----:R-:W-:Y:S01]  /*1610*/  FADD R10, -R9, R10 ;  /* 0x0000000a090a7221 */ /* 0x002fe20000000100 */
[----:B------:R-:W-:Y:S02]  /*1620*/  FSEL R15, R15, R0, P0 ;  /* 0x000000000f0f7208 */ /* 0x000fe40000000000 */
[----:B------:R-:W-:Y:S01]  /*1630*/  FSETP.NEU.AND P0, PT, R13, RZ, PT ;  /* 0x000000ff0d00720b */ /* 0x000fe20003f0d000 */
[C---:B------:R-:W-:Y:S01]  /*1640*/  FMUL R12, R10.reuse, R10 ;  /* 0x0000000a0a0c7220 */ /* 0x040fe20000400000 */
[----:B------:R-:W-:Y:S01]  /*1650*/  FFMA R9, R10, R11, R9 ;  /* 0x0000000b0a097223 */ /* 0x000fe20000000009 */
[----:B------:R-:W-:Y:S01]  /*1660*/  @!P2 FMUL R14, R14, 16777216 ;  /* 0x4b8000000e0ea820 */ /* 0x000fe20000400000 */
[----:B------:R-:W-:Y:S01]  /*1670*/  @!P2 FMUL R15, R15, 16777216 ;  /* 0x4b8000000f0fa820 */ /* 0x000fe20000400000 */
[----:B------:R-:W-:Y:S01]  /*1680*/  FMUL R12, R7, R12 ;  /* 0x0000000c070c7220 */ /* 0x000fe20000400000 */
[----:B--2---:R-:W-:Y:S01]  /*1690*/  FADD R8, R8, R5 ;  /* 0x0000000508087221 */ /* 0x004fe20000000000 */
[----:B------:R-:W0:Y:S01]  /*16a0*/  SHFL.BFLY PT, R10, R9, 0x1, 0x1f ;  /* 0x0c201f00090a7f89 */ /* 0x000e2200000e0000 */
[----:B------:R-:W-:Y:S01]  /*16b0*/  ISETP.GE.AND P2, PT, R20, 0x4, PT ;  /* 0x000000041400780c */ /* 0x000fe20003f46270 */
[----:B------:R-:W1:Y:S01]  /*16c0*/  MUFU.RCP R14, R14 ;  /* 0x0000000e000e7308 */ /* 0x000e620000001000 */
[----:B------:R-:W-:Y:S01]  /*16d0*/  FFMA R8, R11, R12, R8 ;  /* 0x0000000c0b087223 */ /* 0x000fe20000000008 */
[----:B------:R-:W-:-:S04]  /*16e0*/  SHF.R.U32.HI R11, RZ, 0x3, R20 ;  /* 0x00000003ff0b7819 */ /* 0x000fc80000011614 */
[----:B------:R-:W2:Y:S01]  /*16f0*/  SHFL.BFLY PT, R5, R8, 0x1, 0x1f ;  /* 0x0c201f0008057f89 */ /* 0x000ea200000e0000 */
[----:B-1----:R-:W-:-:S05]  /*1700*/  FMUL R15, R14, R15 ;  /* 0x0000000f0e0f7220 */ /* 0x002fca0000400000 */
[----:B------:R-:W-:Y:S01]  /*1710*/  FSEL R15, R15, RZ, P0 ;  /* 0x000000ff0f0f7208 */ /* 0x000fe20000000000 */
[----:B0-----:R-:W-:-:S04]  /*1720*/  FADD R10, -R9, R10 ;  /* 0x0000000a090a7221 */ /* 0x001fc80000000100 */
[C---:B------:R-:W-:Y:S01]  /*1730*/  FMUL R7, R10.reuse, R10 ;  /* 0x0000000a0a077220 */ /* 0x040fe20000400000 */
[----:B------:R-:W-:Y:S01]  /*1740*/  FFMA R9, R10, R15, R9 ;  /* 0x0000000f0a097223 */ /* 0x000fe20000000009 */
[----:B--2---:R-:W-:Y:S02]  /*1750*/  FADD R8, R8, R5 ;  /* 0x0000000508087221 */ /* 0x004fe40000000000 */
[----:B------:R-:W-:Y:S01]  /*1760*/  FMUL R7, R0, R7 ;  /* 0x0000000700077220 */ /* 0x000fe20000400000 */
[----:B------:R-:W-:-:S03]  /*1770*/  LOP3.LUT R0, R11, 0xc, RZ, 0xc0, !PT ;  /* 0x0000000c0b007812 */ /* 0x000fc600078ec0ff */
[----:B------:R-:W-:Y:S02]  /*1780*/  FFMA R15, R15, R7, R8 ;  /* 0x000000070f0f7223 */ /* 0x000fe40000000008 */
[----:B------:R-:W-:Y:S04]  /*1790*/  @!P3 STS [R0+0x20], R13 ;  /* 0x0000200d0000b388 */ /* 0x000fe80000000800 */
[----:B------:R-:W-:Y:S04]  /*17a0*/  @!P3 STS [R0], R9 ;  /* 0x000000090000b388 */ /* 0x000fe80000000800 */
[----:B------:R-:W-:Y:S04]  /*17b0*/  @!P3 STS [R0+0x10], R15 ;  /* 0x0000100f0000b388 */ /* 0x000fe80000000800 */
[----:B------:R-:W-:Y:S06]  /*17c0*/  BAR.SYNC.DEFER_BLOCKING 0x0 ;  /* 0x0000000000007b1d */ /* 0x000fec0000010000 */
[----:B------:R-:W0:Y:S04]  /*17d0*/  @!P2 LDS R23, [R20.X4+0x20] ;  /* 0x000020001417a984 */ /* 0x000e280000004800 */
[----:B------:R-:W1:Y:S04]  /*17e0*/  @!P2 LDS R22, [R20.X4] ;  /* 0x000000001416a984 */ /* 0x000e680000004800 */
[----:B------:R-:W2:Y:S04]  /*17f0*/  @!P2 LDS R21, [R20.X4+0x10] ;  /* 0x000010001415a984 */ /* 0x000ea80000004800 */
[----:B0-----:R-:W0:Y:S04]  /*1800*/  SHFL.BFLY PT, R8, R23, 0x2, 0x1f ;  /* 0x0c401f0017087f89 */ /* 0x001e2800000e0000 */
[----:B-1----:R-:W1:Y:S04]  /*1810*/  SHFL.BFLY PT, R5, R22, 0x2, 0x1f ;  /* 0x0c401f0016057f89 */ /* 0x002e6800000e0000 */
[----:B--2---:R-:W2:Y:S01]  /*1820*/  SHFL.BFLY PT, R0, R21, 0x2, 0x1f ;  /* 0x0c401f0015007f89 */ /* 0x004ea200000e0000 */
[----:B0-----:R-:W-:-:S04]  /*1830*/  FADD R7, R23, R8 ;  /* 0x0000000817077221 */ /* 0x001fc80000000000 */
[C---:B------:R-:W-:Y:S01]  /*1840*/  FMUL R10, R7.reuse, 0.25 ;  /* 0x3e800000070a7820 */ /* 0x040fe20000400000 */
[C---:B------:R-:W-:Y:S01]  /*1850*/  FSETP.GEU.AND P4, PT, |R7|.reuse, 1.175494350822287508e-38, PT ;  /* 0x008000000700780b */ /* 0x040fe20003f8e200 */
[----:B------:R-:W0:Y:S01]  /*1860*/  SHFL.BFLY PT, R12, R7, 0x1, 0x1f ;  /* 0x0c201f00070c7f89 */ /* 0x000e2200000e0000 */
[----:B------:R-:W-:Y:S01]  /*1870*/  FSETP.GT.AND P0, PT, |R7|, 8.50705917302346158658e+37, PT ;  /* 0x7e8000000700780b */ /* 0x000fe20003f04200 */
[----:B-1----:R-:W-:Y:S01]  /*1880*/  FADD R5, -R22, R5 ;  /* 0x0000000516057221 */ /* 0x002fe20000000100 */
[----:B--2---:R-:W-:Y:S02]  /*1890*/  FADD R0, R21, R0 ;  /* 0x0000000015007221 */ /* 0x004fe40000000000 */
[----:B------:R-:W-:-:S07]  /*18a0*/  FSEL R10, R10, R7, P0 ;  /* 0x000000070a0a7208 */ /* 0x000fce0000000000 */
[----:B------:R-:W-:Y:S02]  /*18b0*/  @!P4 FMUL R10, R10, 16777216 ;  /* 0x4b8000000a0ac820 */ /* 0x000fe40000400000 */
[----:B------:R-:W-:Y:S01]  /*18c0*/  @P0 FMUL R8, R8, 0.25 ;  /* 0x3e80000008080820 */ /* 0x000fe20000400000 */
[C---:B------:R-:W-:Y:S01]  /*18d0*/  FSETP.NEU.AND P0, PT, R7.reuse, RZ, PT ;  /* 0x000000ff0700720b */ /* 0x040fe20003f0d000 */
[----:B------:R-:W1:Y:S02]  /*18e0*/  MUFU.RCP R9, R10 ;  /* 0x0000000a00097308 */ /* 0x000e640000001000 */
[----:B------:R-:W-:Y:S01]  /*18f0*/  @!P4 FMUL R8, R8, 16777216 ;  /* 0x4b8000000808c820 */ /* 0x000fe20000400000 */
[----:B0-----:R-:W-:-:S04]  /*1900*/  FADD R17, R7, R12 ;  /* 0x0000000c07117221 */ /* 0x001fc80000000000 */
[C---:B------:R-:W-:Y:S01]  /*1910*/  FMUL R14, R17.reuse, 0.25 ;  /* 0x3e800000110e7820 */ /* 0x040fe20000400000 */
[----:B------:R-:W-:Y:S01]  /*1920*/  FSETP.GEU.AND P4, PT, |R17|, 1.175494350822287508e-38, PT ;  /* 0x008000001100780b */ /* 0x000fe20003f8e200 */
[----:B-1----:R-:W-:Y:S01]  /*1930*/  FMUL R9, R9, R8 ;  /* 0x0000000809097220 */ /* 0x002fe20000400000 */
[----:B------:R-:W-:-:S04]  /*1940*/  FMUL R8, R5, R5 ;  /* 0x0000000505087220 */ /* 0x000fc80000400000 */
[----:B------:R-:W-:Y:S01]  /*1950*/  FSEL R9, R9, RZ, P0 ;  /* 0x000000ff09097208 */ /* 0x000fe20000000000 */
[----:B------:R-:W-:Y:S01]  /*1960*/  FMUL R8, R23, R8 ;  /* 0x0000000817087220 */ /* 0x000fe20000400000 */
[----:B------:R-:W-:-:S03]  /*1970*/  FSETP.GT.AND P0, PT, |R17|, 8.50705917302346158658e+37, PT ;  /* 0x7e8000001100780b */ /* 0x000fc60003f04200 */
[----:B------:R-:W-:Y:S01]  /*1980*/  FFMA R5, R5, R9, R22 ;  /* 0x0000000905057223 */ /* 0x000fe20000000016 */
[----:B------:R-:W-:Y:S01]  /*1990*/  FSEL R14, R14, R17, P0 ;  /* 0x000000110e0e7208 */ /* 0x000fe20000000000 */
[----:B------:R-:W-:-:S03]  /*19a0*/  FFMA R0, R9, R8, R0 ;  /* 0x0000000809007223 */ /* 0x000fc60000000000 */
[----:B------:R-:W0:Y:S01]  /*19b0*/  SHFL.BFLY PT, R10, R5, 0x1, 0x1f ;  /* 0x0c201f00050a7f89 */ /* 0x000e2200000e0000 */
[----:B------:R-:W-:-:S03]  /*19c0*/  @!P4 FMUL R14, R14, 16777216 ;  /* 0x4b8000000e0ec820 */ /* 0x000fc60000400000 */
[----:B------:R-:W1:Y:S01]  /*19d0*/  SHFL.BFLY PT, R9, R0, 0x1, 0x1f ;  /* 0x0c201f0000097f89 */ /* 0x000e6200000e0000 */
[----:B------:R-:W2:Y:S01]  /*19e0*/  MUFU.RCP R11, R14 ;  /* 0x0000000e000b7308 */ /* 0x000ea20000001000 */
[----:B------:R-:W-:Y:S01]  /*19f0*/  @P0 FMUL R12, R12, 0.25 ;  /* 0x3e8000000c0c0820 */ /* 0x000fe20000400000 */
[----:B------:R-:W-:-:S03]  /*1a00*/  LOP3.LUT P0, RZ, R20, 0x3, RZ, 0xc0, !PT ;  /* 0x0000000314ff7812 */ /* 0x000fc6000780c0ff */
[----:B------:R-:W-:Y:S01]  /*1a10*/  @!P4 FMUL R12, R12, 16777216 ;  /* 0x4b8000000c0cc820 */ /* 0x000fe20000400000 */
[----:B------:R-:W-:Y:S02]  /*1a20*/  FSETP.NEU.AND P4, PT, R17, RZ, PT ;  /* 0x000000ff1100720b */ /* 0x000fe40003f8d000 */
[----:B------:R-:W-:Y:S01]  /*1a30*/  ISETP.LT.AND P0, PT, R20, 0x4, !P0 ;  /* 0x000000041400780c */ /* 0x000fe20004701270 */
[----:B--2---:R-:W-:Y:S01]  /*1a40*/  FMUL R11, R11, R12 ;  /* 0x0000000c0b0b7220 */ /* 0x004fe20000400000 */
[----:B0-----:R-:W-:-:S04]  /*1a50*/  FADD R10, -R5, R10 ;  /* 0x0000000a050a7221 */ /* 0x001fc80000000100 */
[----:B------:R-:W-:-:S07]  /*1a60*/  FSEL R11, R11, RZ, P4 ;  /* 0x000000ff0b0b7208 */ /* 0x000fce0002000000 */
[----:B------:R0:W-:Y:S01]  /*1a70*/  @P0 STS [R20.X4+0x20], R17 ;  /* 0x0000201114000388 */ /* 0x0001e20000004800 */
[----:B------:R-:W-:Y:S01]  /*1a80*/  FMUL R12, R10, R10 ;  /* 0x0000000a0a0c7220 */ /* 0x000fe20000400000 */
[----:B-1----:R-:W-:Y:S01]  /*1a90*/  FADD R8, R0, R9 ;  /* 0x0000000900087221 */ /* 0x002fe20000000000 */
[----:B------:R-:W-:Y:S01]  /*1aa0*/  LOP3.LUT R0, R20, 0x7f, RZ, 0xc0, !PT ;  /* 0x0000007f14007812 */ /* 0x000fe200078ec0ff */
[----:B------:R-:W-:Y:S01]  /*1ab0*/  FFMA R5, R10, R11, R5 ;  /* 0x0000000b0a057223 */ /* 0x000fe20000000005 */
[----:B------:R-:W-:-:S03]  /*1ac0*/  FMUL R12, R7, R12 ;  /* 0x0000000c070c7220 */ /* 0x000fc60000400000 */
[----:B------:R-:W-:Y:S01]  /*1ad0*/  IMAD.WIDE.U32 R48, R0, R49, c[0x0][0x170] ;  /* 0x00005c0000307625 */ /* 0x000fe200078e0031 */
[----:B------:R-:W-:Y:S01]  /*1ae0*/  FFMA R7, R11, R12, R8 ;  /* 0x0000000c0b077223 */ /* 0x000fe20000000008 */
[----:B------:R-:W-:Y:S01]  /*1af0*/  @P0 STS [R20.X4], R5 ;  /* 0x0000000514000388 */ /* 0x000fe20000004800 */
[----:B------:R-:W-:Y:S01]  /*1b00*/  IADD3 R50, R50, 0x400, RZ ;  /* 0x0000040032327810 */ /* 0x000fe20007ffe0ff */
[----:B------:R-:W-:Y:S02]  /*1b10*/  IMAD.WIDE.U32 R44, R0, R45, c[0x0][0x168] ;  /* 0x00005a00002c7625 */ /* 0x000fe400078e002d */
[----:B------:R1:W-:Y:S04]  /*1b20*/  @P0 STS [R20.X4+0x10], R7 ;  /* 0x0000100714000388 */ /* 0x0003e80000004800 */
[----:B------:R-:W-:Y:S01]  /*1b30*/  BAR.SYNC.DEFER_BLOCKING 0x0 ;  /* 0x0000000000007b1d */ /* 0x000fe20000010000 */
[----:B0-----:R-:W-:Y:S01]  /*1b40*/  CS2R R16, SRZ ;  /* 0x0000000000107805 */ /* 0x001fe2000001ff00 */
[----:B------:R-:W-:Y:S01]  /*1b50*/  CS2R R18, SRZ ;  /* 0x0000000000127805 */ /* 0x000fe2000001ff00 */
[----:B------:R-:W-:-:S03]  /*1b60*/  IMAD.WIDE R36, R50, R51, c[0x0][0x160] ;  /* 0x0000580032247625 */ /* 0x000fc600078e0233 */
[----:B------:R-:W2:Y:S04]  /*1b70*/  LDG.E.EL.128 R8, [R48.64+0x1800] ;  /* 0x0018000430087981 */ /* 0x000ea8000c2e1d00 */
[----:B------:R-:W3:Y:S04]  /*1b80*/  LDG.E.EL.128 R12, [R44.64+0x3000] ;  /* 0x003000042c0c7981 */ /* 0x000ee8000c2e1d00 */
[----:B-1----:R-:W4:Y:S04]  /*1b90*/  LDG.E.EL.128 R20, [R48.64] ;  /* 0x0000000430147981 */ /* 0x002f28000c2e1d00 */
[----:B------:R0:W5:Y:S04]  /*1ba0*/  @!P1 LDG.E.EF.128 R16, [R36.64] ;  /* 0x0000000424109981 */ /* 0x000168000c0e1d00 */
[----:B------:R-:W5:Y:S04]  /*1bb0*/  LDG.E.EL.128 R24, [R44.64] ;  /* 0x000000042c187981 */ /* 0x000f68000c2e1d00 */
[----:B------:R-:W5:Y:S04]  /*1bc0*/  LDG.E.EL.128 R32, [R44.64+0x10] ;  /* 0x000010042c207981 */ /* 0x000f68000c2e1d00 */
[----:B------:R-:W5:Y:S04]  /*1bd0*/  LDG.E.EL.128 R28, [R44.64+0x3010] ;  /* 0x003010042c1c7981 */ /* 0x000f68000c2e1d00 */
[----:B------:R-:W1:Y:S04]  /*1be0*/  LDS R7, [0x10] ;  /* 0x00001000ff077984 */ /* 0x000e680000000800 */
[----:B------:R-:W2:Y:S01]  /*1bf0*/  LDS R5, [RZ] ;  /* 0x00000000ff057984 */ /* 0x000ea20000000800 */
[----:B0-----:R-:W-:-:S04]  /*1c00*/  IMAD.MOV.U32 R36, RZ, RZ, 0x39aaaaab ;  /* 0x39aaaaabff247424 */ /* 0x001fc800078e00ff */
[----:B-1----:R-:W-:-:S06]  /*1c10*/  FFMA R7, R7, R36, 9.9999999747524270788e-07 ;  /* 0x358637bd07077423 */ /* 0x002fcc0000000024 */
[----:B------:R-:W0:Y:S01]  /*1c20*/  MUFU.RSQ R7, R7 ;  /* 0x0000000700077308 */ /* 0x000e220000001400 */
[----:B------:R-:W-:Y:S01]  /*1c30*/  IMAD.WIDE R50, R50, R51, c[0x0][0x178] ;  /* 0x00005e0032327625 */ /* 0x000fe200078e0233 */
[----:B--2---:R-:W-:-:S03]  /*1c40*/  PRMT R38, R9, 0x7632, R38 ;  /* 0x0000763209267816 */ /* 0x004fc60000000026 */
[----:B------:R-:W-:Y:S02]  /*1c50*/  IMAD.U32 R39, R8, 0x10000, RZ ;  /* 0x0001000008277824 */ /* 0x000fe400078e00ff */
[----:B------:R-:W-:Y:S02]  /*1c60*/  IMAD.U32 R38, R38, 0x10000, RZ ;  /* 0x0001000026267824 */ /* 0x000fe400078e00ff */
[----:B---3--:R-:W-:Y:S01]  /*1c70*/  FADD R12, R12, R39 ;  /* 0x000000270c0c7221 */ /* 0x008fe20000000000 */
[----:B------:R-:W-:Y:S01]  /*1c80*/  IMAD.U32 R39, R9, 0x10000, RZ ;  /* 0x0001000009277824 */ /* 0x000fe200078e00ff */
[----:B------:R-:W-:Y:S01]  /*1c90*/  FADD R15, R15, R38 ;  /* 0x000000260f0f7221 */ /* 0x000fe20000000000 */
[----:B----4-:R-:W-:Y:S02]  /*1ca0*/  IMAD.U32 R9, R20, 0x10000, RZ ;  /* 0x0001000014097824 */ /* 0x010fe400078e00ff */
[C---:B-----5:R-:W-:Y:S01]  /*1cb0*/  IMAD.U32 R38, R16.reuse, 0x10000, RZ ;  /* 0x0001000010267824 */ /* 0x060fe200078e00ff */
[----:B------:R-:W-:-:S02]  /*1cc0*/  PRMT R20, R16, 0x7632, R20 ;  /* 0x0000763210147816 */ /* 0x000fc40000000014 */
[----:B------:R-:W-:Y:S01]  /*1cd0*/  PRMT R8, R8, 0x7632, R8 ;  /* 0x0000763208087816 */ /* 0x000fe20000000008 */
[----:B------:R-:W-:Y:S01]  /*1ce0*/  FADD R38, -R5, R38 ;  /* 0x0000002605267221 */ /* 0x000fe20000000100 */
[----:B------:R-:W-:Y:S01]  /*1cf0*/  PRMT R36, R20, 0x7632, R36 ;  /* 0x0000763214247816 */ /* 0x000fe20000000024 */
[----:B------:R-:W-:Y:S01]  /*1d00*/  FADD R14, R14, R39 ;  /* 0x000000270e0e7221 */ /* 0x000fe20000000000 */
[----:B------:R-:W-:Y:S01]  /*1d10*/  FADD R24, R24, R9 ;  /* 0x0000000918187221 */ /* 0x000fe20000000000 */
[----:B------:R-:W-:Y:S01]  /*1d20*/  FADD R12, R12, 1 ;  /* 0x3f8000000c0c7421 */ /* 0x000fe20000000000 */
[----:B0-----:R-:W-:Y:S01]  /*1d30*/  FMUL R39, R7, R38 ;  /* 0x0000002607277220 */ /* 0x001fe20000400000 */
[----:B------:R-:W-:Y:S02]  /*1d40*/  IMAD.U32 R8, R8, 0x10000, RZ ;  /* 0x0001000008087824 */ /* 0x000fe400078e00ff */
[----:B------:R-:W-:Y:S01]  /*1d50*/  IMAD.U32 R40, R36, 0x10000, RZ ;  /* 0x0001000024287824 */ /* 0x000fe200078e00ff */
[----:B------:R-:W-:Y:S01]  /*1d60*/  FFMA R39, R39, R12, R24 ;  /* 0x0000000c27277223 */ /* 0x000fe20000000018 */
[----:B------:R-:W-:-:S02]  /*1d70*/  IMAD.U32 R37, R21, 0x10000, RZ ;  /* 0x0001000015257824 */ /* 0x000fc400078e00ff */
[----:B------:R-:W-:Y:S01]  /*1d80*/  IMAD.U32 R36, R17, 0x10000, RZ ;  /* 0x0001000011247824 */ /* 0x000fe200078e00ff */
[----:B------:R-:W-:Y:S01]  /*1d90*/  PRMT R12, R23, 0x7632, R12 ;  /* 0x00007632170c7816 */ /* 0x000fe2000000000c */
[--C-:B------:R-:W-:Y:S01]  /*1da0*/  FADD R13, R13, R8.reuse ;  /* 0x000000080d0d7221 */ /* 0x100fe20000000000 */
[C---:B------:R-:W-:Y:S01]  /*1db0*/  PRMT R8, R19.reuse, 0x7632, R8 ;  /* 0x0000763213087816 */ /* 0x040fe20000000008 */
[----:B------:R-:W-:Y:S01]  /*1dc0*/  IMAD.U32 R16, R19, 0x10000, RZ ;  /* 0x0001000013107824 */ /* 0x000fe200078e00ff */
[----:B------:R-:W-:Y:S01]  /*1dd0*/  FADD R26, R26, R37 ;  /* 0x000000251a1a7221 */ /* 0x000fe20000000000 */
[----:B------:R-:W-:Y:S01]  /*1de0*/  FADD R36, -R5, R36 ;  /* 0x0000002405247221 */ /* 0x000fe20000000100 */
[----:B------:R-:W-:Y:S02]  /*1df0*/  PRMT R19, R17, 0x7632, R19 ;  /* 0x0000763211137816 */ /* 0x000fe40000000013 */
[----:B------:R-:W-:Y:S01]  /*1e00*/  PRMT R37, R21, 0x7632, R37 ;  /* 0x0000763215257816 */ /* 0x000fe20000000025 */
[C---:B------:R-:W-:Y:S01]  /*1e10*/  IMAD.U32 R21, R10.reuse, 0x10000, RZ ;  /* 0x000100000a157824 */ /* 0x040fe200078e00ff */
[----:B------:R-:W-:Y:S01]  /*1e20*/  PRMT R17, R10, 0x7632, R17 ;  /* 0x000076320a117816 */ /* 0x000fe20000000011 */
[----:B------:R-:W-:Y:S01]  /*1e30*/  IMAD.U32 R12, R12, 0x10000, RZ ;  /* 0x000100000c0c7824 */ /* 0x000fe200078e00ff */
[----:B------:R-:W-:Y:S01]  /*1e40*/  PRMT R10, R11, 0x7632, R10 ;  /* 0x000076320b0a7816 */ /* 0x000fe2000000000a */
[----:B------:R-:W-:Y:S01]  /*1e50*/  FADD R14, R14, 1 ;  /* 0x3f8000000e0e7421 */ /* 0x000fe20000000000 */
[----:B------:R-:W-:Y:S01]  /*1e60*/  PRMT R9, R18, 0x7632, R9 ;  /* 0x0000763212097816 */ /* 0x000fe20000000009 */
[----:B------:R-:W-:Y:S01]  /*1e70*/  FMUL R41, R7, R36 ;  /* 0x0000002407297220 */ /* 0x000fe20000400000 */
[----:B------:R-:W-:Y:S01]  /*1e80*/  IMAD.U32 R24, R19, 0x10000, RZ ;  /* 0x0001000013187824 */ /* 0x000fe200078e00ff */
[----:B------:R-:W-:Y:S01]  /*1e90*/  FADD R35, R35, R12 ;  /* 0x0000000c23237221 */ /* 0x000fe20000000000 */
[----:B------:R-:W-:Y:S01]  /*1ea0*/  PRMT R19, R22, 0x7632, R19 ;  /* 0x0000763216137816 */ /* 0x000fe20000000013 */
[----:B------:R-:W-:Y:S01]  /*1eb0*/  FFMA R41, R41, R14, R26 ;  /* 0x0000000e29297223 */ /* 0x000fe2000000001a */
[----:B------:R-:W-:-:S02]  /*1ec0*/  IMAD.U32 R10, R10, 0x10000, RZ ;  /* 0x000100000a0a7824 */ /* 0x000fc400078e00ff */
[----:B------:R-:W-:Y:S02]  /*1ed0*/  IMAD.U32 R12, R8, 0x10000, RZ ;  /* 0x00010000080c7824 */ /* 0x000fe400078e00ff */
[----:B------:R-:W-:Y:S02]  /*1ee0*/  IMAD.U32 R18, R18, 0x10000, RZ ;  /* 0x0001000012127824 */ /* 0x000fe400078e00ff */
[----:B------:R-:W-:Y:S02]  /*1ef0*/  IMAD.U32 R11, R11, 0x10000, RZ ;  /* 0x000100000b0b7824 */ /* 0x000fe400078e00ff */
[----:B------:R-:W-:Y:S02]  /*1f00*/  IMAD.U32 R20, R20, 0x10000, RZ ;  /* 0x0001000014147824 */ /* 0x000fe400078e00ff */
[----:B------:R-:W-:Y:S02]  /*1f10*/  IMAD.U32 R14, R17, 0x10000, RZ ;  /* 0x00010000110e7824 */ /* 0x000fe400078e00ff */
[----:B------:R-:W-:Y:S01]  /*1f20*/  IMAD.U32 R8, R9, 0x10000, RZ ;  /* 0x0001000009087824 */ /* 0x000fe200078e00ff */
[----:B------:R-:W-:Y:S01]  /*1f30*/  FADD R25, R25, R40 ;  /* 0x0000002819197221 */ /* 0x000fe20000000000 */
[----:B------:R-:W-:Y:S01]  /*1f40*/  FADD R36, R13, 1 ;  /* 0x3f8000000d247421 */ /* 0x000fe20000000000 */
[----:B------:R-:W-:Y:S01]  /*1f50*/  FADD R31, R31, R10 ;  /* 0x0000000a1f1f7221 */ /* 0x000fe20000000000 */
[----:B------:R-:W-:Y:S01]  /*1f60*/  IMAD.U32 R40, R37, 0x10000, RZ ;  /* 0x0001000025287824 */ /* 0x000fe200078e00ff */
[----:B------:R-:W-:Y:S01]  /*1f70*/  FADD R20, -R5, R20 ;  /* 0x0000001405147221 */ /* 0x000fe20000000100 */
[----:B------:R-:W-:Y:S01]  /*1f80*/  IMAD.U32 R23, R23, 0x10000, RZ ;  /* 0x0001000017177824 */ /* 0x000fe200078e00ff */
[----:B------:R-:W-:Y:S01]  /*1f90*/  FADD R24, -R5, R24 ;  /* 0x0000001805187221 */ /* 0x000fe20000000100 */
[----:B------:R-:W-:Y:S01]  /*1fa0*/  IMAD.U32 R13, R22, 0x10000, RZ ;  /* 0x00010000160d7824 */ /* 0x000fe200078e00ff */
[----:B------:R-:W-:Y:S01]  /*1fb0*/  FADD R21, R28, R21 ;  /* 0x000000151c157221 */ /* 0x000fe20000000000 */
[----:B------:R-:W-:Y:S01]  /*1fc0*/  FADD R11, R30, R11 ;  /* 0x0000000b1e0b7221 */ /* 0x000fe20000000000 */
[----:B------:R-:W-:Y:S01]  /*1fd0*/  FADD R29, R29, R14 ;  /* 0x0000000e1d1d7221 */ /* 0x000fe20000000000 */
[----:B------:R-:W-:Y:S01]  /*1fe0*/  IMAD.U32 R10, R19, 0x10000, RZ ;  /* 0x00010000130a7824 */ /* 0x000fe200078e00ff */
[C---:B------:R-:W-:Y:S01]  /*1ff0*/  FADD R16, -R5.reuse, R16 ;  /* 0x0000001005107221 */ /* 0x040fe20000000100 */
[C---:B------:R-:W-:Y:S01]  /*2000*/  FADD R18, -R5.reuse, R18 ;  /* 0x0000001205127221 */ /* 0x040fe20000000100 */
[C---:B------:R-:W-:Y:S01]  /*2010*/  FADD R12, -R5.reuse, R12 ;  /* 0x0000000c050c7221 */ /* 0x040fe20000000100 */
[----:B------:R-:W-:Y:S01]  /*2020*/  FADD R8, -R5, R8 ;  /* 0x0000000805087221 */ /* 0x000fe20000000100 */
[----:B------:R-:W-:Y:S01]  /*2030*/  FADD R27, R27, R40 ;  /* 0x000000281b1b7221 */ /* 0x000fe20000000000 */
[----:B------:R-:W-:Y:S01]  /*2040*/  FADD R15, R15, 1 ;  /* 0x3f8000000f0f7421 */ /* 0x000fe20000000000 */
[C---:B------:R-:W-:Y:S01]  /*2050*/  FMUL R20, R7.reuse, R20 ;  /* 0x0000001407147220 */ /* 0x040fe20000400000 */
[----:B------:R-:W-:Y:S01]  /*2060*/  FMUL R24, R7, R24 ;  /* 0x0000001807187220 */ /* 0x000fe20000400000 */
[----:B------:R-:W-:Y:S01]  /*2070*/  FADD R23, R34, R23 ;  /* 0x0000001722177221 */ /* 0x000fe20000000000 */
[----:B------:R-:W-:Y:S01]  /*2080*/  FADD R13, R32, R13 ;  /* 0x0000000d200d7221 */ /* 0x000fe20000000000 */
[----:B------:R-:W-:Y:S01]  /*2090*/  FADD R33, R33, R10 ;  /* 0x0000000a21217221 */ /* 0x000fe20000000000 */
[C---:B------:R-:W-:Y:S01]  /*20a0*/  FMUL R16, R7.reuse, R16 ;  /* 0x0000001007107220 */ /* 0x040fe20000400000 */
[----:B------:R-:W-:Y:S01]  /*20b0*/  FMUL R18, R7, R18 ;  /* 0x0000001207127220 */ /* 0x000fe20000400000 */
[----:B------:R-:W-:Y:S01]  /*20c0*/  FADD R21, R21, 1 ;  /* 0x3f80000015157421 */ /* 0x000fe20000000000 */
[----:B------:R-:W-:Y:S01]  /*20d0*/  FADD R11, R11, 1 ;  /* 0x3f8000000b0b7421 */ /* 0x000fe20000000000 */
[C---:B------:R-:W-:Y:S01]  /*20e0*/  FMUL R12, R7.reuse, R12 ;  /* 0x0000000c070c7220 */ /* 0x040fe20000400000 */
[----:B------:R-:W-:Y:S01]  /*20f0*/  FMUL R8, R7, R8 ;  /* 0x0000000807087220 */ /* 0x000fe20000400000 */
[----:B------:R-:W-:Y:S01]  /*2100*/  FADD R29, R29, 1 ;  /* 0x3f8000001d1d7421 */ /* 0x000fe20000000000 */
[----:B------:R-:W-:Y:S01]  /*2110*/  FADD R31, R31, 1 ;  /* 0x3f8000001f1f7421 */ /* 0x000fe20000000000 */
[----:B------:R-:W-:Y:S01]  /*2120*/  FFMA R36, R20, R36, R25 ;  /* 0x0000002414247223 */ /* 0x000fe20000000019 */
[----:B------:R-:W-:Y:S01]  /*2130*/  FFMA R40, R24, R15, R27 ;  /* 0x0000000f18287223 */ /* 0x000fe2000000001b */
[----:B------:R-:W-:Y:S01]  /*2140*/  FFMA R37, R16, R11, R23 ;  /* 0x0000000b10257223 */ /* 0x000fe20000000017 */
[----:B------:R-:W-:Y:S01]  /*2150*/  FFMA R43, R18, R21, R13 ;  /* 0x00000015122b7223 */ /* 0x000fe2000000000d */
[----:B------:R-:W-:Y:S01]  /*2160*/  FFMA R42, R8, R29, R33 ;  /* 0x0000001d082a7223 */ /* 0x000fe20000000021 */
[----:B------:R-:W-:Y:S01]  /*2170*/  FFMA R38, R12, R31, R35 ;  /* 0x0000001f0c267223 */ /* 0x000fe20000000023 */
[----:B------:R-:W-:Y:S01]  /*2180*/  F2FP.BF16.PACK_AB R33, R40, R41 ;  /* 0x000000292821723e */ /* 0x000fe200000010ff */
[----:B------:R-:W-:Y:S01]  /*2190*/  CS2R R12, SRZ ;  /* 0x00000000000c7805 */ /* 0x000fe2000001ff00 */
[----:B------:R-:W-:Y:S01]  /*21a0*/  F2FP.BF16.PACK_AB R32, R36, R39 ;  /* 0x000000272420723e */ /* 0x000fe200000010ff */
[----:B------:R-:W-:Y:S01]  /*21b0*/  CS2R R14, SRZ ;  /* 0x00000000000e7805 */ /* 0x000fe2000001ff00 */
[----:B------:R-:W-:-:S02]  /*21c0*/  F2FP.BF16.PACK_AB R34, R42, R43 ;  /* 0x0000002b2a22723e */ /* 0x000fc400000010ff */
[----:B------:R-:W-:-:S05]  /*21d0*/  F2FP.BF16.PACK_AB R35, R38, R37 ;  /* 0x000000252623723e */ /* 0x000fca00000010ff */
[----:B------:R0:W-:Y:S04]  /*21e0*/  @!P1 STG.E.128 [R50.64], R32 ;  /* 0x0000002032009986 */ /* 0x0001e8000c101d04 */
[----:B------:R1:W2:Y:S04]  /*21f0*/  @!P1 LDG.E.EF.128 R12, [R46.64] ;  /* 0x000000042e0c9981 */ /* 0x0002a8000c0e1d00 */
[----:B------:R-:W3:Y:S04]  /*2200*/  LDG.E.EL.128 R8, [R48.64+0x2000] ;  /* 0x0020000430087981 */ /* 0x000ee8000c2e1d00 */
[----:B------:R-:W4:Y:S04]  /*2210*/  LDG.E.EL.128 R16, [R48.64+0x800] ;  /* 0x0008000430107981 */ /* 0x000f28000c2e1d00 */
[----:B------:R2:W5:Y:S04]  /*2220*/  LDG.E.EL.128 R20, [R44.64+0x4010] ;  /* 0x004010042c147981 */ /* 0x000568000c2e1d00 */
[----:B------:R2:W5:Y:S04]  /*2230*/  LDG.E.EL.128 R24, [R44.64+0x1010] ;  /* 0x001010042c187981 */ /* 0x000568000c2e1d00 */
[----:B0-----:R2:W5:Y:S04]  /*2240*/  LDG.E.EL.128 R32, [R44.64+0x1000] ;  /* 0x001000042c207981 */ /* 0x001568000c2e1d00 */
[----:B------:R2:W5:Y:S01]  /*2250*/  LDG.E.EL.128 R28, [R44.64+0x4000] ;  /* 0x004000042c1c7981 */ /* 0x000562000c2e1d00 */
[----:B-1----:R-:W-:-:S02]  /*2260*/  IADD3 R47, R6, 0x400, RZ ;  /* 0x00000400062f7810 */ /* 0x002fc40007ffe0ff */
[----:B------:R-:W-:Y:S02]  /*2270*/  FSETP.GEU.AND P5, PT, R43, -INF , PT ;  /* 0xff8000002b00780b */ /* 0x000fe40003fae000 */
[C---:B------:R-:W-:Y:S02]  /*2280*/  FSETP.GEU.AND P4, PT, R42.reuse, -INF , PT ;  /* 0xff8000002a00780b */ /* 0x040fe40003f8e000 */
[----:B------:R-:W-:Y:S01]  /*2290*/  FSETP.GT.AND P6, PT, R42, +INF , PT ;  /* 0x7f8000002a00780b */ /* 0x000fe20003fc4000 */
[----:B--2---:R-:W-:Y:S02]  /*22a0*/  IMAD.U32 R44, R15, 0x10000, RZ ;  /* 0x000100000f2c7824 */ /* 0x004fe400078e00ff */
[----:B---3--:R-:W-:Y:S02]  /*22b0*/  IMAD.U32 R53, R11, 0x10000, RZ ;  /* 0x000100000b357824 */ /* 0x008fe400078e00ff */
[----:B------:R-:W-:Y:S01]  /*22c0*/  FADD R44, -R5, R44 ;  /* 0x0000002c052c7221 */ /* 0x000fe20000000100 */
[C---:B----4-:R-:W-:Y:S01]  /*22d0*/  PRMT R45, R19.reuse, 0x7632, R45 ;  /* 0x00007632132d7816 */ /* 0x050fe2000000002d */
[----:B------:R-:W-:Y:S01]  /*22e0*/  IMAD.U32 R49, R19, 0x10000, RZ ;  /* 0x0001000013317824 */ /* 0x000fe200078e00ff */
[----:B------:R-:W-:Y:S01]  /*22f0*/  PRMT R51, R11, 0x7632, R51 ;  /* 0x000076320b337816 */ /* 0x000fe20000000033 */
[----:B------:R-:W-:Y:S01]  /*2300*/  IMAD.U32 R19, R18, 0x10000, RZ ;  /* 0x0001000012137824 */ /* 0x000fe200078e00ff */
[----:B-----5:R-:W-:Y:S01]  /*2310*/  FADD R22, R22, R53 ;  /* 0x0000003516167221 */ /* 0x020fe20000000000 */
[----:B------:R-:W-:-:S02]  /*2320*/  IMAD.U32 R11, R10, 0x10000, RZ ;  /* 0x000100000a0b7824 */ /* 0x000fc400078e00ff */
[----:B------:R-:W-:Y:S01]  /*2330*/  IMAD.U32 R48, R45, 0x10000, RZ ;  /* 0x000100002d307824 */ /* 0x000fe200078e00ff */
[----:B------:R-:W-:Y:S01]  /*2340*/  FADD R24, R24, R19 ;  /* 0x0000001318187221 */ /* 0x000fe20000000000 */
[----:B------:R-:W-:Y:S01]  /*2350*/  FMUL R45, R7, R44 ;  /* 0x0000002c072d7220 */ /* 0x000fe20000400000 */
[----:B------:R-:W-:Y:S01]  /*2360*/  PRMT R50, R10, 0x7632, R50 ;  /* 0x000076320a327816 */ /* 0x000fe20000000032 */
[----:B------:R-:W-:Y:S01]  /*2370*/  FADD R44, R22, 1 ;  /* 0x3f800000162c7421 */ /* 0x000fe20000000000 */
[C---:B------:R-:W-:Y:S01]  /*2380*/  PRMT R18, R9.reuse, 0x7632, R18 ;  /* 0x0000763209127816 */ /* 0x040fe20000000012 */
[----:B------:R-:W-:Y:S01]  /*2390*/  IMAD.U32 R19, R9, 0x10000, RZ ;  /* 0x0001000009137824 */ /* 0x000fe200078e00ff */
[--C-:B------:R-:W-:Y:S01]  /*23a0*/  FADD R20, R20, R11.reuse ;  /* 0x0000000b14147221 */ /* 0x100fe20000000000 */
[----:B------:R-:W-:Y:S01]  /*23b0*/  IMAD.U32 R10, R51, 0x10000, RZ ;  /* 0x00010000330a7824 */ /* 0x000fe200078e00ff */
[C---:B------:R-:W-:Y:S01]  /*23c0*/  PRMT R22, R8.reuse, 0x7632, R22 ;  /* 0x0000763208167816 */ /* 0x040fe20000000016 */
[----:B------:R-:W-:Y:S01]  /*23d0*/  IMAD.U32 R9, R8, 0x10000, RZ ;  /* 0x0001000008097824 */ /* 0x000fe200078e00ff */
[----:B------:R-:W-:-:S02]  /*23e0*/  PRMT R11, R15, 0x7632, R11 ;  /* 0x000076320f0b7816 */ /* 0x000fc4000000000b */
[----:B------:R-:W-:Y:S01]  /*23f0*/  PRMT R8, R17, 0x7632, R8 ;  /* 0x0000763211087816 */ /* 0x000fe20000000008 */
[--C-:B------:R-:W-:Y:S01]  /*2400*/  FADD R23, R23, R10.reuse ;  /* 0x0000000a17177221 */ /* 0x100fe20000000000 */
[----:B------:R-:W-:Y:S01]  /*2410*/  FADD R26, R26, R49 ;  /* 0x000000311a1a7221 */ /* 0x000fe20000000000 */
[C---:B------:R-:W-:Y:S01]  /*2420*/  PRMT R15, R14.reuse, 0x7632, R15 ;  /* 0x000076320e0f7816 */ /* 0x040fe2000000000f */
[----:B------:R-:W-:Y:S01]  /*2430*/  IMAD.U32 R46, R14, 0x10000, RZ ;  /* 0x000100000e2e7824 */ /* 0x000fe200078e00ff */
[C---:B------:R-:W-:Y:S01]  /*2440*/  PRMT R10, R13.reuse, 0x7632, R10 ;  /* 0x000076320d0a7816 */ /* 0x040fe2000000000a */
[----:B------:R-:W-:Y:S01]  /*2450*/  IMAD.U32 R14, R13, 0x10000, RZ ;  /* 0x000100000d0e7824 */ /* 0x000fe200078e00ff */
[----:B------:R-:W-:Y:S01]  /*2460*/  PRMT R13, R12, 0x7632, R13 ;  /* 0x000076320c0d7816 */ /* 0x000fe2000000000d */
[----:B------:R-:W-:Y:S02]  /*2470*/  IMAD.U32 R52, R11, 0x10000, RZ ;  /* 0x000100000b347824 */ /* 0x000fe400078e00ff */
[----:B------:R-:W-:Y:S01]  /*2480*/  IMAD.U32 R8, R8, 0x10000, RZ ;  /* 0x0001000008087824 */ /* 0x000fe200078e00ff */
[----:B------:R-:W-:Y:S01]  /*2490*/  FFMA R44, R45, R44, R26 ;  /* 0x0000002c2d2c7223 */ /* 0x000fe2000000001a */
[----:B------:R-:W-:Y:S01]  /*24a0*/  IMAD.U32 R50, R50, 0x10000, RZ ;  /* 0x0001000032327824 */ /* 0x000fe200078e00ff */
[----:B------:R-:W-:Y:S01]  /*24b0*/  FADD R27, R27, R48 ;  /* 0x000000301b1b7221 */ /* 0x000fe20000000000 */
[----:B------:R-:W-:Y:S01]  /*24c0*/  PRMT R45, R18, 0x7632, R45 ;  /* 0x00007632122d7816 */ /* 0x000fe2000000002d */
[----:B------:R-:W-:Y:S01]  /*24d0*/  IMAD.U32 R48, R15, 0x10000, RZ ;  /* 0x000100000f307824 */ /* 0x000fe200078e00ff */
[----:B------:R-:W-:Y:S01]  /*24e0*/  PRMT R26, R16, 0x7632, R26 ;  /* 0x00007632101a7816 */ /* 0x000fe2000000001a */
[----:B------:R-:W-:Y:S01]  /*24f0*/  FADD R52, -R5, R52 ;  /* 0x0000003405347221 */ /* 0x000fe20000000100 */
[----:B------:R-:W-:Y:S01]  /*2500*/  FADD R35, R35, R8 ;  /* 0x0000000823237221 */ /* 0x000fe20000000000 */
[----:B------:R-:W-:-:S02]  /*2510*/  IMAD.U32 R12, R12, 0x10000, RZ ;  /* 0x000100000c0c7824 */ /* 0x000fc400078e00ff */
[----:B------:R-:W-:Y:S02]  /*2520*/  IMAD.U32 R18, R18, 0x10000, RZ ;  /* 0x0001000012127824 */ /* 0x000fe400078e00ff */
[----:B------:R-:W-:Y:S02]  /*2530*/  IMAD.U32 R22, R22, 0x10000, RZ ;  /* 0x0001000016167824 */ /* 0x000fe400078e00ff */
[----:B------:R-:W-:Y:S02]  /*2540*/  IMAD.U32 R10, R10, 0x10000, RZ ;  /* 0x000100000a0a7824 */ /* 0x000fe400078e00ff */
[----:B------:R-:W-:Y:S01]  /*2550*/  IMAD.U32 R8, R13, 0x10000, RZ ;  /* 0x000100000d087824 */ /* 0x000fe200078e00ff */
[----:B------:R-:W-:Y:S01]  /*2560*/  FADD R21, R21, R50 ;  /* 0x0000003215157221 */ /* 0x000fe20000000000 */
[----:B------:R-:W-:Y:S01]  /*2570*/  IMAD.U32 R50, R45, 0x10000, RZ ;  /* 0x000100002d327824 */ /* 0x000fe200078e00ff */
[----:B------:R-:W-:Y:S01]  /*2580*/  FADD R48, -R5, R48 ;  /* 0x0000003005307221 */ /* 0x000fe20000000100 */
[----:B------:R-:W-:Y:S01]  /*2590*/  FMUL R52, R7, R52 ;  /* 0x0000003407347220 */ /* 0x000fe20000400000 */
[----:B------:R-:W-:Y:S01]  /*25a0*/  FADD R23, R23, 1 ;  /* 0x3f80000017177421 */ /* 0x000fe20000000000 */
[----:B------:R-:W-:Y:S01]  /*25b0*/  IMAD.U32 R17, R17, 0x10000, RZ ;  /* 0x0001000011117824 */ /* 0x000fe200078e00ff */
[----:B------:R-:W-:Y:S01]  /*25c0*/  FADD R46, -R5, R46 ;  /* 0x0000002e052e7221 */ /* 0x000fe20000000100 */
[----:B------:R-:W-:Y:S01]  /*25d0*/  IMAD.U32 R11, R16, 0x10000, RZ ;  /* 0x00010000100b7824 */ /* 0x000fe200078e00ff */
[----:B------:R-:W-:Y:S01]  /*25e0*/  FADD R19, R30, R19 ;  /* 0x000000131e137221 */ /* 0x000fe20000000000 */
[----:B------:R-:W-:Y:S01]  /*25f0*/  FADD R9, R28, R9 ;  /* 0x000000091c097221 */ /* 0x000fe20000000000 */
[----:B------:R-:W-:Y:S01]  /*2600*/  FADD R31, R31, R18 ;  /* 0x000000121f1f7221 */ /* 0x000fe20000000000 */
[----:B------:R-:W-:Y:S01]  /*2610*/  IMAD.U32 R26, R26, 0x10000, RZ ;  /* 0x000100001a1a7824 */ /* 0x000fe200078e00ff */
[----:B------:R-:W-:Y:S01]  /*2620*/  FADD R29, R29, R22 ;  /* 0x000000161d1d7221 */ /* 0x000fe20000000000 */
[C---:B------:R-:W-:Y:S01]  /*2630*/  FADD R14, -R5.reuse, R14 ;  /* 0x0000000e050e7221 */ /* 0x040fe20000000100 */
[C---:B------:R-:W-:Y:S01]  /*2640*/  FADD R12, -R5.reuse, R12 ;  /* 0x0000000c050c7221 */ /* 0x040fe20000000100 */
[C---:B------:R-:W-:Y:S01]  /*2650*/  FADD R10, -R5.reuse, R10 ;  /* 0x0000000a050a7221 */ /* 0x040fe20000000100 */
[----:B------:R-:W-:Y:S01]  /*2660*/  FADD R8, -R5, R8 ;  /* 0x0000000805087221 */ /* 0x000fe20000000100 */
[----:B------:R-:W-:Y:S01]  /*2670*/  FADD R25, R25, R50 ;  /* 0x0000003219197221 */ /* 0x000fe20000000000 */
[----:B------:R-:W-:Y:S01]  /*2680*/  FMUL R48, R7, R48 ;  /* 0x0000003007307220 */ /* 0x000fe20000400000 */
[----:B------:R-:W-:Y:S01]  /*2690*/  FADD R21, R21, 1 ;  /* 0x3f80000015157421 */ /* 0x000fe20000000000 */
[----:B------:R-:W-:Y:S01]  /*26a0*/  FFMA R45, R52, R23, R27 ;  /* 0x00000017342d7223 */ /* 0x000fe2000000001b */
[----:B------:R-:W-:Y:S01]  /*26b0*/  FMUL R15, R7, R46 ;  /* 0x0000002e070f7220 */ /* 0x000fe20000400000 */
[----:B------:R-:W-:Y:S01]  /*26c0*/  FADD R20, R20, 1 ;  /* 0x3f80000014147421 */ /* 0x000fe20000000000 */
        /* <DEDUP_REMOVED lines=17> */
[----:B------:R-:W-:-:S02]  /*27e0*/  IMAD.MOV.U32 R24, RZ, RZ, 0x2 ;  /* 0x00000002ff187424 */ /* 0x000fc400078e00ff */
[----:B------:R-:W-:Y:S01]  /*27f0*/  IMAD.MOV.U32 R27, RZ, RZ, 0x10 ;  /* 0x00000010ff1b7424 */ /* 0x000fe200078e00ff */
[----:B------:R-:W-:Y:S01]  /*2800*/  F2FP.BF16.PACK_AB R18, R21, R20 ;  /* 0x000000141512723e */ /* 0x000fe200000010ff */
[----:B------:R-:W-:Y:S01]  /*2810*/  IMAD.WIDE R46, R47, R24, c[0x0][0x178] ;  /* 0x00005e002f2e7625 */ /* 0x000fe200078e0218 */
[----:B------:R-:W-:Y:S02]  /*2820*/  F2FP.BF16.PACK_AB R19, R45, R44 ;  /* 0x0000002c2d13723e */ /* 0x000fe400000010ff */
[----:B------:R-:W-:Y:S01]  /*2830*/  F2FP.BF16.PACK_AB R17, R23, R48 ;  /* 0x000000301711723e */ /* 0x000fe200000010ff */
[----:B------:R-:W-:Y:S01]  /*2840*/  IMAD.WIDE.U32 R26, R0, R27, c[0x0][0x170] ;  /* 0x00005c00001a7625 */ /* 0x000fe200078e001b */
[----:B------:R-:W-:-:S03]  /*2850*/  F2FP.BF16.PACK_AB R16, R34, R22 ;  /* 0x000000162210723e */ /* 0x000fc600000010ff */
[----:B------:R-:W-:Y:S02]  /*2860*/  IMAD.MOV.U32 R53, RZ, RZ, 0x20 ;  /* 0x00000020ff357424 */ /* 0x000fe400078e00ff */
[----:B------:R0:W-:Y:S02]  /*2870*/  @!P1 STG.E.128 [R46.64], R16 ;  /* 0x000000102e009986 */ /* 0x0001e4000c101d04 */
[----:B------:R-:W-:Y:S02]  /*2880*/  IMAD.WIDE.U32 R52, R0, R53, c[0x0][0x168] ;  /* 0x00005a0000347625 */ /* 0x000fe400078e0035 */
[----:B------:R1:W2:Y:S04]  /*2890*/  LDG.E.EL.128 R8, [R26.64+0x2800] ;  /* 0x002800041a087981 */ /* 0x0002a8000c2e1d00 */
[----:B------:R-:W3:Y:S04]  /*28a0*/  LDG.E.EL.128 R28, [R52.64+0x5000] ;  /* 0x00500004341c7981 */ /* 0x000ee8000c2e1d00 */
[----:B------:R-:W4:Y:S01]  /*28b0*/  LDG.E.EL.128 R12, [R52.64+0x5010] ;  /* 0x00501004340c7981 */ /* 0x000f22000c2e1d00 */
[----:B------:R-:W-:-:S02]  /*28c0*/  FSEL R33, R43, -INF , P5 ;  /* 0xff8000002b217808 */ /* 0x000fc40002800000 */
[----:B------:R-:W-:Y:S02]  /*28d0*/  FSEL R32, R42, -INF , P4 ;  /* 0xff8000002a207808 */ /* 0x000fe40002000000 */
[----:B------:R-:W-:Y:S02]  /*28e0*/  FSETP.GEU.AND P4, PT, R41, -INF , PT ;  /* 0xff8000002900780b */ /* 0x000fe40003f8e000 */
[----:B------:R-:W-:Y:S02]  /*28f0*/  FSEL R33, R33, -INF , !P1 ;  /* 0xff80000021217808 */ /* 0x000fe40004800000 */
[----:B0-----:R-:W-:Y:S02]  /*2900*/  FSEL R16, R41, -INF , P4 ;  /* 0xff80000029107808 */ /* 0x001fe40002000000 */
[----:B------:R-:W-:Y:S02]  /*2910*/  FSEL R32, R32, -INF , !P1 ;  /* 0xff80000020207808 */ /* 0x000fe40004800000 */
[----:B------:R-:W-:-:S02]  /*2920*/  FSETP.GT.AND P4, PT, R33, R20, PT ;  /* 0x000000142100720b */ /* 0x000fc40003f84000 */
[----:B------:R-:W-:Y:S02]  /*2930*/  FSEL R35, R42, +INF , !P6 ;  /* 0x7f8000002a237808 */ /* 0x000fe40007000000 */
[----:B------:R-:W-:Y:S02]  /*2940*/  FSETP.GT.AND P5, PT, R32, R21, PT ;  /* 0x000000152000720b */ /* 0x000fe40003fa4000 */
[C---:B------:R-:W-:Y:S02]  /*2950*/  FSETP.NAN.AND P6, PT, R33.reuse, R33, PT ;  /* 0x000000212100720b */ /* 0x040fe40003fc8000 */
[----:B------:R-:W-:Y:S02]  /*2960*/  FSEL R18, R33, R20, P4 ;  /* 0x0000001421127208 */ /* 0x000fe40002000000 */
[----:B------:R-:W-:Y:S02]  /*2970*/  FSEL R35, R35, +INF , !P1 ;  /* 0x7f80000023237808 */ /* 0x000fe40004800000 */
[----:B------:R-:W-:-:S02]  /*2980*/  FSETP.GT.AND P4, PT, R43, +INF , PT ;  /* 0x7f8000002b00780b */ /* 0x000fc40003f84000 */
[CC--:B------:R-:W-:Y:S02]  /*2990*/  FSEL R17, R32.reuse, R21.reuse, P5 ;  /* 0x0000001520117208 */ /* 0x0c0fe40002800000 */
[----:B------:R-:W-:Y:S02]  /*29a0*/  @!P1 FSEL R33, R33, R18, P6 ;  /* 0x0000001221219208 */ /* 0x000fe40003000000 */
[----:B------:R-:W-:Y:S02]  /*29b0*/  FSETP.NAN.AND P5, PT, R32, R32, PT ;  /* 0x000000202000720b */ /* 0x000fe40003fa8000 */
[----:B------:R-:W-:Y:S02]  /*29c0*/  FSETP.GEU.AND P6, PT, R35, R21, PT ;  /* 0x000000152300720b */ /* 0x000fe40003fce000 */
[----:B------:R-:W-:Y:S02]  /*29d0*/  FSEL R42, R43, +INF , !P4 ;  /* 0x7f8000002b2a7808 */ /* 0x000fe40006000000 */
[----:B------:R-:W-:-:S02]  /*29e0*/  FSEL R43, R16, -INF , !P1 ;  /* 0xff800000102b7808 */ /* 0x000fc40004800000 */
[----:B------:R-:W-:Y:S02]  /*29f0*/  @!P1 FSEL R32, R32, R17, P5 ;  /* 0x0000001120209208 */ /* 0x000fe40002800000 */
[C---:B------:R-:W-:Y:S02]  /*2a00*/  FSEL R16, R35.reuse, R21, !P6 ;  /* 0x0000001523107208 */ /* 0x040fe40007000000 */
[----:B------:R-:W-:Y:S02]  /*2a10*/  FSETP.NAN.AND P5, PT, R35, R35, PT ;  /* 0x000000232300720b */ /* 0x000fe40003fa8000 */
[----:B------:R-:W-:Y:S02]  /*2a20*/  FSETP.GT.AND P6, PT, R41, +INF , PT ;  /* 0x7f8000002900780b */ /* 0x000fe40003fc4000 */
[----:B------:R-:W-:Y:S02]  /*2a30*/  FSEL R42, R42, +INF , !P1 ;  /* 0x7f8000002a2a7808 */ /* 0x000fe40004800000 */
[----:B------:R-:W-:-:S02]  /*2a40*/  FSETP.GT.AND P4, PT, R43, R48, PT ;  /* 0x000000302b00720b */ /* 0x000fc40003f84000 */
[----:B------:R-:W-:Y:S02]  /*2a50*/  @!P1 FSEL R35, R35, R16, P5 ;  /* 0x0000001023239208 */ /* 0x000fe40002800000 */
[----:B------:R-:W-:Y:S02]  /*2a60*/  FSEL R41, R41, +INF , !P6 ;  /* 0x7f80000029297808 */ /* 0x000fe40007000000 */
[----:B------:R-:W-:Y:S02]  /*2a70*/  FSETP.GEU.AND P5, PT, R42, R20, PT ;  /* 0x000000142a00720b */ /* 0x000fe40003fae000 */
[C---:B------:R-:W-:Y:S02]  /*2a80*/  FSEL R16, R43.reuse, R48, P4 ;  /* 0x000000302b107208 */ /* 0x040fe40002000000 */
[----:B------:R-:W-:Y:S02]  /*2a90*/  FSETP.NAN.AND P6, PT, R43, R43, PT ;  /* 0x0000002b2b00720b */ /* 0x000fe40003fc8000 */
[----:B------:R-:W-:-:S02]  /*2aa0*/  FSEL R46, R41, +INF , !P1 ;  /* 0x7f800000292e7808 */ /* 0x000fc40004800000 */
[C---:B------:R-:W-:Y:S02]  /*2ab0*/  FSETP.NAN.AND P4, PT, R42.reuse, R42, PT ;  /* 0x0000002a2a00720b */ /* 0x040fe40003f88000 */
[----:B------:R-:W-:Y:S02]  /*2ac0*/  FSEL R17, R42, R20, !P5 ;  /* 0x000000142a117208 */ /* 0x000fe40006800000 */
[----:B------:R-:W-:Y:S02]  /*2ad0*/  @!P1 FSEL R43, R43, R16, P6 ;  /* 0x000000102b2b9208 */ /* 0x000fe40003000000 */
[----:B------:R-:W-:Y:S02]  /*2ae0*/  FSETP.GT.AND P6, PT, R39, +INF , PT ;  /* 0x7f8000002700780b */ /* 0x000fe40003fc4000 */
[----:B------:R-:W-:Y:S02]  /*2af0*/  FSETP.GEU.AND P5, PT, R46, R48, PT ;  /* 0x000000302e00720b */ /* 0x000fe40003fae000 */
[----:B------:R-:W-:-:S02]  /*2b00*/  @!P1 FSEL R42, R42, R17, P4 ;  /* 0x000000112a2a9208 */ /* 0x000fc40002000000 */
[C---:B------:R-:W-:Y:S02]  /*2b10*/  FSETP.GEU.AND P4, PT, R39.reuse, -INF , PT ;  /* 0xff8000002700780b */ /* 0x040fe40003f8e000 */
[----:B------:R-:W-:Y:S02]  /*2b20*/  FSEL R41, R39, +INF , !P6 ;  /* 0x7f80000027297808 */ /* 0x000fe40007000000 */
[----:B------:R-:W-:Y:S02]  /*2b30*/  FSETP.GEU.AND P6, PT, R40, -INF , PT ;  /* 0xff8000002800780b */ /* 0x000fe40003fce000 */
[C---:B------:R-:W-:Y:S02]  /*2b40*/  FSEL R17, R46.reuse, R48, !P5 ;  /* 0x000000302e117208 */ /* 0x040fe40006800000 */
[----:B------:R-:W-:Y:S02]  /*2b50*/  FSETP.NAN.AND P5, PT, R46, R46, PT ;  /* 0x0000002e2e00720b */ /* 0x000fe40003fa8000 */
[----:B------:R-:W-:-:S02]  /*2b60*/  FSEL R41, R41, +INF , !P1 ;  /* 0x7f80000029297808 */ /* 0x000fc40004800000 */
[----:B------:R-:W-:Y:S02]  /*2b70*/  FSEL R39, R39, -INF , P4 ;  /* 0xff80000027277808 */ /* 0x000fe40002000000 */
[----:B------:R-:W-:Y:S02]  /*2b80*/  FSEL R16, R40, -INF , P6 ;  /* 0xff80000028107808 */ /* 0x000fe40003000000 */
[----:B------:R-:W-:Y:S02]  /*2b90*/  @!P1 FSEL R46, R46, R17, P5 ;  /* 0x000000112e2e9208 */ /* 0x000fe40002800000 */
[----:B------:R-:W-:Y:S02]  /*2ba0*/  FSETP.GEU.AND P5, PT, R41, R22, PT ;  /* 0x000000162900720b */ /* 0x000fe40003fae000 */
[----:B------:R-:W-:Y:S02]  /*2bb0*/  FSEL R47, R39, -INF , !P1 ;  /* 0xff800000272f7808 */ /* 0x000fe40004800000 */
[----:B------:R-:W-:-:S02]  /*2bc0*/  FSEL R39, R16, -INF , !P1 ;  /* 0xff80000010277808 */ /* 0x000fc40004800000 */
[C---:B------:R-:W-:Y:S02]  /*2bd0*/  FSETP.NAN.AND P4, PT, R41.reuse, R41, PT ;  /* 0x000000292900720b */ /* 0x040fe40003f88000 */
[-C--:B------:R-:W-:Y:S02]  /*2be0*/  FSEL R16, R41, R22.reuse, !P5 ;  /* 0x0000001629107208 */ /* 0x080fe40006800000 */
[-C--:B------:R-:W-:Y:S02]  /*2bf0*/  FSETP.GT.AND P5, PT, R39, R23.reuse, PT ;  /* 0x000000172700720b */ /* 0x080fe40003fa4000 */
[----:B------:R-:W-:Y:S02]  /*2c00*/  FSETP.GT.AND P6, PT, R47, R22, PT ;  /* 0x000000162f00720b */ /* 0x000fe40003fc4000 */
[----:B------:R-:W-:Y:S02]  /*2c10*/  @!P1 FSEL R41, R41, R16, P4 ;  /* 0x0000001029299208 */ /* 0x000fe40002000000 */
[----:B------:R-:W-:-:S02]  /*2c20*/  FSEL R16, R39, R23, P5 ;  /* 0x0000001727107208 */ /* 0x000fc40002800000 */
[C---:B------:R-:W-:Y:S02]  /*2c30*/  FSEL R22, R47.reuse, R22, P6 ;  /* 0x000000162f167208 */ /* 0x040fe40003000000 */
[C---:B------:R-:W-:Y:S02]  /*2c40*/  FSETP.NAN.AND P4, PT, R47.reuse, R47, PT ;  /* 0x0000002f2f00720b */ /* 0x040fe40003f88000 */
[C---:B------:R-:W-:Y:S02]  /*2c50*/  FSETP.GT.AND P5, PT, R40.reuse, +INF , PT ;  /* 0x7f8000002800780b */ /* 0x040fe40003fa4000 */
[----:B------:R-:W-:Y:S02]  /*2c60*/  @!P1 FSEL R47, R47, R22, P4 ;  /* 0x000000162f2f9208 */ /* 0x000fe40002000000 */
[----:B------:R-:W-:Y:S02]  /*2c70*/  FSEL R40, R40, +INF , !P5 ;  /* 0x7f80000028287808 */ /* 0x000fe40006800000 */
[----:B------:R-:W-:-:S02]  /*2c80*/  FSETP.GT.AND P4, PT, R36, +INF , PT ;  /* 0x7f8000002400780b */ /* 0x000fc40003f84000 */
[----:B------:R-:W-:Y:S02]  /*2c90*/  FSEL R40, R40, +INF , !P1 ;  /* 0x7f80000028287808 */ /* 0x000fe40004800000 */
[----:B------:R-:W-:Y:S02]  /*2ca0*/  FSEL R49, R36, +INF , !P4 ;  /* 0x7f80000024317808 */ /* 0x000fe40006000000 */
[-C--:B------:R-:W-:Y:S02]  /*2cb0*/  FSETP.GEU.AND P5, PT, R40, R23.reuse, PT ;  /* 0x000000172800720b */ /* 0x080fe40003fae000 */
[----:B------:R-:W-:Y:S02]  /*2cc0*/  FSEL R49, R49, +INF , !P1 ;  /* 0x7f80000031317808 */ /* 0x000fe40004800000 */
[----:B------:R-:W-:Y:S02]  /*2cd0*/  IADD3 R51, R6, 0x800, RZ ;  /* 0x0000080006337810 */ /* 0x000fe40007ffe0ff */
[----:B------:R-:W-:-:S02]  /*2ce0*/  FSEL R17, R40, R23, !P5 ;  /* 0x0000001728117208 */ /* 0x000fc40006800000 */
[C---:B------:R-:W-:Y:S02]  /*2cf0*/  FSETP.NAN.AND P4, PT, R40.reuse, R40, PT ;  /* 0x000000282800720b */ /* 0x040fe40003f88000 */
[----:B------:R-:W-:Y:S02]  /*2d00*/  FSETP.GEU.AND P5, PT, R49, R34, PT ;  /* 0x000000223100720b */ /* 0x000fe40003fae000 */
[----:B------:R-:W-:Y:S01]  /*2d10*/  FSETP.NAN.AND P6, PT, R39, R39, PT ;  /* 0x000000272700720b */ /* 0x000fe20003fc8000 */
[----:B------:R-:W-:Y:S01]  /*2d20*/  IMAD.WIDE R50, R51, R24, c[0x0][0x160] ;  /* 0x0000580033327625 */ /* 0x000fe200078e0218 */
[----:B------:R-:W-:Y:S01]  /*2d30*/  @!P1 FSEL R40, R40, R17, P4 ;  /* 0x0000001128289208 */ /* 0x000fe20002000000 */
[----:B------:R-:W-:Y:S01]  /*2d40*/  CS2R R20, SRZ ;  /* 0x0000000000147805 */ /* 0x000fe2000001ff00 */
[----:B------:R-:W-:Y:S01]  /*2d50*/  FSEL R24, R49, R34, !P5 ;  /* 0x0000002231187208 */ /* 0x000fe20006800000 */
[----:B------:R-:W-:Y:S01]  /*2d60*/  CS2R R22, SRZ ;  /* 0x0000000000167805 */ /* 0x000fe2000001ff00 */
[----:B------:R-:W-:-:S02]  /*2d70*/  @!P1 FSEL R39, R39, R16, P6 ;  /* 0x0000001027279208 */ /* 0x000fc40003000000 */
[C---:B------:R-:W-:Y:S01]  /*2d80*/  FSETP.NAN.AND P4, PT, R49.reuse, R49, PT ;  /* 0x000000313100720b */ /* 0x040fe20003f88000 */
[----:B------:R1:W5:Y:S03]  /*2d90*/  LDG.E.EL.128 R16, [R26.64+0x1000] ;  /* 0x001000041a107981 */ /* 0x000366000c2e1d00 */
[----:B------:R-:W-:Y:S01]  /*2da0*/  @!P1 FSEL R49, R49, R24, P4 ;  /* 0x0000001831319208 */ /* 0x000fe20002000000 */
[----:B------:R0:W5:Y:S01]  /*2db0*/  @!P1 LDG.E.EF.128 R20, [R50.64] ;  /* 0x0000000432149981 */ /* 0x000162000c0e1d00 */
[----:B------:R-:W-:-:S03]  /*2dc0*/  FSETP.GEU.AND P4, PT, R36, -INF , PT ;  /* 0xff8000002400780b */ /* 0x000fc60003f8e000 */
[----:B-1----:R-:W5:Y:S01]  /*2dd0*/  LDG.E.EL.128 R24, [R52.64+0x2000] ;  /* 0x0020000434187981 */ /* 0x002f62000c2e1d00 */
[----:B------:R-:W-:-:S04]  /*2de0*/  FSEL R36, R36, -INF , P4 ;  /* 0xff80000024247808 */ /* 0x000fc80002000000 */
[----:B0-----:R-:W-:-:S04]  /*2df0*/  FSEL R51, R36, -INF , !P1 ;  /* 0xff80000024337808 */ /* 0x001fc80004800000 */
[CC--:B------:R-:W-:Y:S02]  /*2e00*/  FSETP.GT.AND P5, PT, R51.reuse, R34.reuse, PT ;  /* 0x000000223300720b */ /* 0x0c0fe40003fa4000 */
[C---:B------:R-:W-:Y:S02]  /*2e10*/  FSETP.NAN.AND P4, PT, R51.reuse, R51, PT ;  /* 0x000000333300720b */ /* 0x040fe40003f88000 */
[----:B------:R-:W-:-:S04]  /*2e20*/  FSEL R34, R51, R34, P5 ;  /* 0x0000002233227208 */ /* 0x000fc80002800000 */
[----:B------:R-:W-:Y:S02]  /*2e30*/  @!P1 FSEL R51, R51, R34, P4 ;  /* 0x0000002233339208 */ /* 0x000fe40002000000 */
[----:B------:R-:W-:Y:S01]  /*2e40*/  FSETP.GT.AND P4, PT, R37, +INF , PT ;  /* 0x7f8000002500780b */ /* 0x000fe20003f84000 */
[C---:B--2---:R-:W-:Y:S01]  /*2e50*/  IMAD.U32 R34, R8.reuse, 0x10000, RZ ;  /* 0x0001000008227824 */ /* 0x044fe200078e00ff */
[----:B------:R-:W-:Y:S02]  /*2e60*/  PRMT R8, R8, 0x7632, R8 ;  /* 0x0000763208087816 */ /* 0x000fe40000000008 */
[C---:B------:R-:W-:Y:S01]  /*2e70*/  PRMT R36, R9.reuse, 0x7632, R36 ;  /* 0x0000763209247816 */ /* 0x040fe20000000024 */
[----:B---3--:R-:W-:Y:S01]  /*2e80*/  FADD R34, R28, R34 ;  /* 0x000000221c227221 */ /* 0x008fe20000000000 */
[----:B------:R-:W-:Y:S02]  /*2e90*/  IMAD.U32 R9, R9, 0x10000, RZ ;  /* 0x0001000009097824 */ /* 0x000fe400078e00ff */
[----:B------:R-:W-:-:S02]  /*2ea0*/  IMAD.U32 R28, R8, 0x10000, RZ ;  /* 0x00010000081c7824 */ /* 0x000fc400078e00ff */
[----:B------:R-:W-:Y:S02]  /*2eb0*/  FADD R8, R30, R9 ;  /* 0x000000091e087221 */ /* 0x000fe40000000000 */
[--C-:B------:R-:W-:Y:S01]  /*2ec0*/  FADD R9, R29, R28.reuse ;  /* 0x0000001c1d097221 */ /* 0x100fe20000000000 */
[----:B------:R-:W-:-:S05]  /*2ed0*/  PRMT R28, R10, 0x7632, R28 ;  /* 0x000076320a1c7816 */ /* 0x000fca000000001c */
[----:B------:R-:W-:-:S04]  /*2ee0*/  IMAD.U32 R28, R28, 0x10000, RZ ;  /* 0x000100001c1c7824 */ /* 0x000fc800078e00ff */
[----:B----4-:R-:W-:Y:S01]  /*2ef0*/  FADD R48, R13, R28 ;  /* 0x0000001c0d307221 */ /* 0x010fe20000000000 */
[----:B------:R-:W-:Y:S02]  /*2f00*/  FSEL R13, R37, +INF , !P4 ;  /* 0x7f800000250d7808 */ /* 0x000fe40006000000 */
[----:B------:R-:W-:Y:S01]  /*2f10*/  FSETP.GT.AND P4, PT, R38, +INF , PT ;  /* 0x7f8000002600780b */ /* 0x000fe20003f84000 */
[----:B------:R-:W-:Y:S01]  /*2f20*/  IMAD.U32 R29, R10, 0x10000, RZ ;  /* 0x000100000a1d7824 */ /* 0x000fe200078e00ff */
[----:B------:R-:W-:Y:S02]  /*2f30*/  FSEL R13, R13, +INF , !P1 ;  /* 0x7f8000000d0d7808 */ /* 0x000fe40004800000 */
[----:B------:R-:W-:Y:S02]  /*2f40*/  FSEL R10, R38, +INF , !P4 ;  /* 0x7f800000260a7808 */ /* 0x000fe40006000000 */
[----:B------:R-:W-:Y:S02]  /*2f50*/  FSETP.GEU.AND P5, PT, R13, R44, PT ;  /* 0x0000002c0d00720b */ /* 0x000fe40003fae000 */
[----:B------:R-:W-:-:S02]  /*2f60*/  FSEL R10, R10, +INF , !P1 ;  /* 0x7f8000000a0a7808 */ /* 0x000fc40004800000 */
[C---:B------:R-:W-:Y:S02]  /*2f70*/  FSEL R28, R13.reuse, R44, !P5 ;  /* 0x0000002c0d1c7208 */ /* 0x040fe40006800000 */
[C---:B------:R-:W-:Y:S02]  /*2f80*/  FSETP.NAN.AND P4, PT, R13.reuse, R13, PT ;  /* 0x0000000d0d00720b */ /* 0x040fe40003f88000 */
[-C--:B------:R-:W-:Y:S01]  /*2f90*/  FSETP.GEU.AND P5, PT, R10, R45.reuse, PT ;  /* 0x0000002d0a00720b */ /* 0x080fe20003fae000 */
[----:B------:R-:W-:Y:S01]  /*2fa0*/  FADD R12, R12, R29 ;  /* 0x0000001d0c0c7221 */ /* 0x000fe20000000000 */
[----:B------:R-:W-:Y:S01]  /*2fb0*/  @!P1 FSEL R13, R13, R28, P4 ;  /* 0x0000001c0d0d9208 */ /* 0x000fe20002000000 */
[----:B------:R-:W-:Y:S01]  /*2fc0*/  IMAD.U32 R36, R36, 0x10000, RZ ;  /* 0x0001000024247824 */ /* 0x000fe200078e00ff */
[C---:B------:R-:W-:Y:S02]  /*2fd0*/  FSEL R29, R10.reuse, R45, !P5 ;  /* 0x0000002d0a1d7208 */ /* 0x040fe40006800000 */
[----:B------:R-:W-:Y:S01]  /*2fe0*/  FSETP.NAN.AND P4, PT, R10, R10, PT ;  /* 0x0000000a0a00720b */ /* 0x000fe20003f88000 */
[----:B------:R-:W-:-:S03]  /*2ff0*/  FADD R36, R31, R36 ;  /* 0x000000241f247221 */ /* 0x000fc60000000000 */
[----:B------:R-:W-:Y:S02]  /*3000*/  @!P1 FSEL R10, R10, R29, P4 ;  /* 0x0000001d0a0a9208 */ /* 0x000fe40002000000 */
[----:B------:R-:W2:Y:S01]  /*3010*/  LDG.E.EL.128 R28, [R52.64+0x2010] ;  /* 0x00201004341c7981 */ /* 0x000ea2000c2e1d00 */
[----:B------:R-:W-:Y:S01]  /*3020*/  FADD R9, R9, 1 ;  /* 0x3f80000009097421 */ /* 0x000fe20000000000 */
[----:B------:R-:W-:Y:S01]  /*3030*/  FADD R34, R34, 1 ;  /* 0x3f80000022227421 */ /* 0x000fe20000000000 */
[----:B------:R-:W-:Y:S01]  /*3040*/  FSETP.NAN.AND P4, PT, R41, R41, PT ;  /* 0x000000292900720b */ /* 0x000fe20003f88000 */
[----:B------:R-:W-:Y:S01]  /*3050*/  FADD R48, R48, 1 ;  /* 0x3f80000030307421 */ /* 0x000fe20000000000 */
[C---:B-----5:R-:W-:Y:S01]  /*3060*/  IMAD.U32 R50, R16.reuse, 0x10000, RZ ;  /* 0x0001000010327824 */ /* 0x060fe200078e00ff */
[----:B------:R-:W-:-:S03]  /*3070*/  PRMT R16, R16, 0x7632, R16 ;  /* 0x0000763210107816 */ /* 0x000fc60000000010 */
[----:B------:R-:W-:Y:S01]  /*3080*/  FADD R24, R24, R50 ;  /* 0x0000003218187221 */ /* 0x000fe20000000000 */
[C---:B------:R-:W-:Y:S01]  /*3090*/  IMAD.U32 R50, R20.reuse, 0x10000, RZ ;  /* 0x0001000014327824 */ /* 0x040fe200078e00ff */
[----:B------:R-:W-:Y:S01]  /*30a0*/  PRMT R20, R20, 0x7632, R20 ;  /* 0x0000763214147816 */ /* 0x000fe20000000014 */
[----:B------:R-:W-:-:S04]  /*30b0*/  IMAD.U32 R16, R16, 0x10000, RZ ;  /* 0x0001000010107824 */ /* 0x000fc800078e00ff */
[----:B------:R-:W-:Y:S01]  /*30c0*/  IMAD.U32 R20, R20, 0x10000, RZ ;  /* 0x0001000014147824 */ /* 0x000fe200078e00ff */
[----:B------:R-:W-:-:S03]  /*30d0*/  FADD R50, -R5, R50 ;  /* 0x0000003205327221 */ /* 0x000fc60000000100 */
[----:B------:R-:W-:Y:S01]  /*30e0*/  FADD R20, -R5, R20 ;  /* 0x0000001405147221 */ /* 0x000fe20000000100 */
[----:B------:R-:W-:Y:S01]  /*30f0*/  FADD R25, R25, R16 ;  /* 0x0000001019197221 */ /* 0x000fe20000000000 */
[C---:B------:R-:W-:Y:S02]  /*3100*/  FMUL R50, R7.reuse, R50 ;  /* 0x0000003207327220 */ /* 0x040fe40000400000 */
[----:B------:R-:W-:Y:S01]  /*3110*/  FMUL R16, R7, R20 ;  /* 0x0000001407107220 */ /* 0x000fe20000400000 */
[----:B------:R-:W-:Y:S01]  /*3120*/  IMAD.U32 R20, R21, 0x10000, RZ ;  /* 0x0001000015147824 */ /* 0x000fe200078e00ff */
[----:B------:R-:W-:Y:S02]  /*3130*/  FFMA R24, R50, R34, R24 ;  /* 0x0000002232187223 */ /* 0x000fe40000000018 */
[----:B------:R-:W-:Y:S01]  /*3140*/  FFMA R16, R16, R9, R25 ;  /* 0x0000000910107223 */ /* 0x000fe20000000019 */
[----:B------:R-:W-:Y:S01]  /*3150*/  IMAD.U32 R9, R17, 0x10000, RZ ;  /* 0x0001000011097824 */ /* 0x000fe200078e00ff */
[----:B------:R-:W-:Y:S01]  /*3160*/  FADD R20, -R5, R20 ;  /* 0x0000001405147221 */ /* 0x000fe20000000100 */
[----:B------:R-:W-:-:S02]  /*3170*/  FADD R25, R8, 1 ;  /* 0x3f80000008197421 */ /* 0x000fc40000000000 */
[----:B------:R-:W-:Y:S01]  /*3180*/  FADD R9, R26, R9 ;  /* 0x000000091a097221 */ /* 0x000fe20000000000 */
[----:B------:R-:W-:Y:S01]  /*3190*/  FMUL R20, R7, R20 ;  /* 0x0000001407147220 */ /* 0x000fe20000400000 */
[----:B------:R-:W-:Y:S02]  /*31a0*/  FSETP.GEU.AND P5, PT, R49, R16, PT ;  /* 0x000000103100720b */ /* 0x000fe40003fae000 */
[----:B------:R-:W-:Y:S01]  /*31b0*/  FSETP.GEU.AND P6, PT, R41, R24, PT ;  /* 0x000000182900720b */ /* 0x000fe20003fce000 */
[----:B------:R-:W-:Y:S01]  /*31c0*/  FFMA R25, R20, R25, R9 ;  /* 0x0000001914197223 */ /* 0x000fe20000000009 */
[----:B------:R-:W-:Y:S02]  /*31d0*/  FSEL R20, R49, R16, !P5 ;  /* 0x0000001031147208 */ /* 0x000fe40006800000 */
[----:B------:R-:W-:Y:S02]  /*31e0*/  FSEL R8, R41, R24, !P6 ;  /* 0x0000001829087208 */ /* 0x000fe40007000000 */
[----:B------:R-:W-:-:S02]  /*31f0*/  FSETP.NAN.AND P5, PT, R49, R49, PT ;  /* 0x000000313100720b */ /* 0x000fc40003fa8000 */
[----:B------:R-:W-:Y:S02]  /*3200*/  PRMT R21, R21, 0x7632, R21 ;  /* 0x0000763215157816 */ /* 0x000fe40000000015 */
[----:B------:R-:W-:Y:S02]  /*3210*/  @!P1 FSEL R41, R41, R8, P4 ;  /* 0x0000000829299208 */ /* 0x000fe40002000000 */
[----:B------:R-:W-:Y:S01]  /*3220*/  @!P1 FSEL R49, R49, R20, P5 ;  /* 0x0000001431319208 */ /* 0x000fe20002800000 */
[----:B------:R-:W-:Y:S01]  /*3230*/  IMAD.U32 R8, R21, 0x10000, RZ ;  /* 0x0001000015087824 */ /* 0x000fe200078e00ff */
[----:B------:R-:W-:Y:S02]  /*3240*/  PRMT R17, R17, 0x7632, R17 ;  /* 0x0000763211117816 */ /* 0x000fe40000000011 */
[----:B------:R-:W-:Y:S01]  /*3250*/  FSETP.GEU.AND P4, PT, R41, R49, PT ;  /* 0x000000312900720b */ /* 0x000fe20003f8e000 */
[----:B------:R-:W-:Y:S01]  /*3260*/  FADD R8, -R5, R8 ;  /* 0x0000000805087221 */ /* 0x000fe20000000100 */
[-C--:B------:R-:W-:Y:S01]  /*3270*/  FSETP.GEU.AND P6, PT, R46, R25.reuse, PT ;  /* 0x000000192e00720b */ /* 0x080fe20003fce000 */
[----:B------:R-:W-:Y:S01]  /*3280*/  IMAD.U32 R20, R17, 0x10000, RZ ;  /* 0x0001000011147824 */ /* 0x000fe200078e00ff */
[----:B------:R-:W-:Y:S01]  /*3290*/  FADD R9, R36, 1 ;  /* 0x3f80000024097421 */ /* 0x000fe20000000000 */
[----:B------:R-:W-:Y:S01]  /*32a0*/  FMUL R8, R7, R8 ;  /* 0x0000000807087220 */ /* 0x000fe20000400000 */
[C---:B------:R-:W-:Y:S01]  /*32b0*/  FSEL R17, R46.reuse, R25, !P6 ;  /* 0x000000192e117208 */ /* 0x040fe20007000000 */
[----:B------:R-:W-:Y:S01]  /*32c0*/  FADD R27, R27, R20 ;  /* 0x000000141b1b7221 */ /* 0x000fe20000000000 */
[----:B------:R-:W-:-:S02]  /*32d0*/  FSETP.NAN.AND P5, PT, R46, R46, PT ;  /* 0x0000002e2e00720b */ /* 0x000fc40003fa8000 */
[C---:B------:R-:W-:Y:S01]  /*32e0*/  FSETP.NAN.AND P6, PT, R41.reuse, R41, PT ;  /* 0x000000292900720b */ /* 0x040fe20003fc8000 */
[----:B------:R-:W-:Y:S01]  /*32f0*/  FFMA R8, R8, R9, R27 ;  /* 0x0000000908087223 */ /* 0x000fe2000000001b */
[----:B------:R-:W-:Y:S02]  /*3300*/  @!P1 FSEL R46, R46, R17, P5 ;  /* 0x000000112e2e9208 */ /* 0x000fe40002800000 */
[----:B------:R-:W-:Y:S02]  /*3310*/  @P4 FSEL R41, R41, R49, P6 ;  /* 0x0000003129294208 */ /* 0x000fe40003000000 */
[----:B------:R-:W-:Y:S02]  /*3320*/  FSETP.GEU.AND P6, PT, R40, R8, PT ;  /* 0x000000082800720b */ /* 0x000fe40003fce000 */
[----:B------:R-:W-:Y:S01]  /*3330*/  FSETP.GEU.AND P4, PT, R41, R46, PT ;  /* 0x0000002e2900720b */ /* 0x000fe20003f8e000 */
[----:B------:R-:W-:Y:S01]  /*3340*/  IMAD.U32 R20, R22, 0x10000, RZ ;  /* 0x0001000016147824 */ /* 0x000fe200078e00ff */
[----:B------:R-:W-:-:S02]  /*3350*/  FSETP.NAN.AND P5, PT, R40, R40, PT ;  /* 0x000000282800720b */ /* 0x000fc40003fa8000 */
[----:B------:R-:W-:Y:S01]  /*3360*/  FSEL R17, R40, R8, !P6 ;  /* 0x0000000828117208 */ /* 0x000fe20007000000 */
[----:B------:R-:W-:Y:S01]  /*3370*/  IMAD.U32 R9, R18, 0x10000, RZ ;  /* 0x0001000012097824 */ /* 0x000fe200078e00ff */
[----:B------:R-:W-:Y:S02]  /*3380*/  FADD R20, -R5, R20 ;  /* 0x0000001405147221 */ /* 0x000fe40000000100 */
[----:B------:R-:W-:Y:S02]  /*3390*/  @!P1 FSEL R40, R40, R17, P5 ;  /* 0x0000001128289208 */ /* 0x000fe40002800000 */
[----:B------:R-:W-:Y:S01]  /*33a0*/  FSETP.NAN.AND P5, PT, R41, R41, PT ;  /* 0x000000292900720b */ /* 0x000fe20003fa8000 */
[----:B------:R-:W-:Y:S01]  /*33b0*/  FMUL R20, R7, R20 ;  /* 0x0000001407147220 */ /* 0x000fe20000400000 */
[----:B------:R-:W-:Y:S02]  /*33c0*/  PRMT R22, R22, 0x7632, R22 ;  /* 0x0000763216167816 */ /* 0x000fe40000000016 */
[----:B------:R-:W-:-:S02]  /*33d0*/  @P4 FSEL R41, R41, R46, P5 ;  /* 0x0000002e29294208 */ /* 0x000fc40002800000 */
[----:B------:R-:W-:Y:S02]  /*33e0*/  PRMT R18, R18, 0x7632, R18 ;  /* 0x0000763212127816 */ /* 0x000fe40000000012 */
[----:B------:R-:W-:Y:S01]  /*33f0*/  FSETP.GEU.AND P4, PT, R41, R40, PT ;  /* 0x000000282900720b */ /* 0x000fe20003f8e000 */
[----:B------:R-:W-:Y:S02]  /*3400*/  IMAD.U32 R22, R22, 0x10000, RZ ;  /* 0x0001000016167824 */ /* 0x000fe400078e00ff */
[----:B------:R-:W-:Y:S02]  /*3410*/  IMAD.U32 R18, R18, 0x10000, RZ ;  /* 0x0001000012127824 */ /* 0x000fe400078e00ff */
[----:B------:R-:W-:Y:S01]  /*3420*/  FADD R22, -R5, R22 ;  /* 0x0000001605167221 */ /* 0x000fe20000000100 */
[----:B------:R-:W-:Y:S01]  /*3430*/  FSETP.NAN.AND P5, PT, R42, R42, PT ;  /* 0x0000002a2a00720b */ /* 0x000fe20003fa8000 */
[C---:B------:R-:W-:Y:S01]  /*3440*/  IMAD.U32 R21, R19.reuse, 0x10000, RZ ;  /* 0x0001000013157824 */ /* 0x040fe200078e00ff */
[----:B------:R-:W-:Y:S01]  /*3450*/  PRMT R19, R19, 0x7632, R19 ;  /* 0x0000763213137816 */ /* 0x000fe20000000013 */
[----:B--2---:R-:W-:Y:S01]  /*3460*/  FADD R17, R28, R9 ;  /* 0x000000091c117221 */ /* 0x004fe20000000000 */
[----:B------:R-:W-:-:S04]  /*3470*/  FADD R9, R12, 1 ;  /* 0x3f8000000c097421 */ /* 0x000fc80000000000 */
[----:B------:R-:W-:-:S05]  /*3480*/  FFMA R26, R20, R9, R17 ;  /* 0x00000009141a7223 */ /* 0x000fca0000000011 */
[C---:B------:R-:W-:Y:S01]  /*3490*/  FSETP.GEU.AND P6, PT, R42.reuse, R26, PT ;  /* 0x0000001a2a00720b */ /* 0x040fe20003fce000 */
[----:B------:R-:W-:Y:S01]  /*34a0*/  FADD R18, R29, R18 ;  /* 0x000000121d127221 */ /* 0x000fe20000000000 */
[----:B------:R-:W-:Y:S02]  /*34b0*/  FMUL R9, R7, R22 ;  /* 0x0000001607097220 */ /* 0x000fe40000400000 */
[C---:B------:R-:W-:Y:S02]  /*34c0*/  FSEL R17, R42.reuse, R26, !P6 ;  /* 0x0000001a2a117208 */ /* 0x040fe40007000000 */
[----:B------:R-:W-:Y:S01]  /*34d0*/  FSETP.NAN.AND P6, PT, R41, R41, PT ;  /* 0x000000292900720b */ /* 0x000fe20003fc8000 */
[----:B------:R-:W-:Y:S01]  /*34e0*/  FFMA R9, R9, R48, R18 ;  /* 0x0000003009097223 */ /* 0x000fe20000000012 */
[----:B------:R-:W-:Y:S02]  /*34f0*/  @!P1 FSEL R42, R42, R17, P5 ;  /* 0x000000112a2a9208 */ /* 0x000fe40002800000 */
[----:B------:R-:W-:Y:S01]  /*3500*/  @P4 FSEL R41, R41, R40, P6 ;  /* 0x0000002829294208 */ /* 0x000fe20003000000 */
[----:B------:R-:W-:Y:S01]  /*3510*/  IMAD.U32 R17, R11, 0x10000, RZ ;  /* 0x000100000b117824 */ /* 0x000fe200078e00ff */
[----:B------:R-:W-:-:S02]  /*3520*/  FSETP.GEU.AND P6, PT, R35, R9, PT ;  /* 0x000000092300720b */ /* 0x000fc40003fce000 */
[----:B------:R-:W-:Y:S01]  /*3530*/  FSETP.GEU.AND P4, PT, R41, R42, PT ;  /* 0x0000002a2900720b */ /* 0x000fe20003f8e000 */
[----:B------:R-:W-:Y:S01]  /*3540*/  IMAD.U32 R18, R23, 0x10000, RZ ;  /* 0x0001000017127824 */ /* 0x000fe200078e00ff */
[C---:B------:R-:W-:Y:S01]  /*3550*/  FSETP.NAN.AND P5, PT, R35.reuse, R35, PT ;  /* 0x000000232300720b */ /* 0x040fe20003fa8000 */
[----:B------:R-:W-:Y:S01]  /*3560*/  FADD R14, R14, R17 ;  /* 0x000000110e0e7221 */ /* 0x000fe20000000000 */
[----:B------:R-:W-:Y:S01]  /*3570*/  FSEL R12, R35, R9, !P6 ;  /* 0x00000009230c7208 */ /* 0x000fe20007000000 */
[----:B------:R-:W-:Y:S01]  /*3580*/  FADD R18, -R5, R18 ;  /* 0x0000001205127221 */ /* 0x000fe20000000100 */
[----:B------:R-:W-:Y:S01]  /*3590*/  FSETP.NAN.AND P6, PT, R41, R41, PT ;  /* 0x000000292900720b */ /* 0x000fe20003fc8000 */
[----:B------:R-:W-:Y:S01]  /*35a0*/  FADD R21, R30, R21 ;  /* 0x000000151e157221 */ /* 0x000fe20000000000 */
[----:B------:R-:W-:Y:S01]  /*35b0*/  @!P1 FSEL R35, R35, R12, P5 ;  /* 0x0000000c23239208 */ /* 0x000fe20002800000 */
[----:B------:R-:W-:Y:S01]  /*35c0*/  FMUL R12, R7, R18 ;  /* 0x00000012070c7220 */ /* 0x000fe20000400000 */
[----:B------:R-:W-:Y:S01]  /*35d0*/  FADD R17, R14, 1 ;  /* 0x3f8000000e117421 */ /* 0x000fe20000000000 */
[----:B------:R-:W-:-:S02]  /*35e0*/  PRMT R23, R23, 0x7632, R23 ;  /* 0x0000763217177816 */ /* 0x000fc40000000017 */
[----:B------:R-:W-:Y:S01]  /*35f0*/  @P4 FSEL R41, R41, R42, P6 ;  /* 0x0000002a29294208 */ /* 0x000fe20003000000 */
[----:B------:R-:W-:-:S03]  /*3600*/  FFMA R12, R12, R17, R21 ;  /* 0x000000110c0c7223 */ /* 0x000fc60000000015 */
[----:B------:R-:W-:Y:S01]  /*3610*/  FSETP.GEU.AND P4, PT, R41, R35, PT ;  /* 0x000000232900720b */ /* 0x000fe20003f8e000 */
[----:B------:R-:W-:Y:S01]  /*3620*/  IMAD.U32 R14, R23, 0x10000, RZ ;  /* 0x00010000170e7824 */ /* 0x000fe200078e00ff */
[-C--:B------:R-:W-:Y:S02]  /*3630*/  FSETP.GEU.AND P6, PT, R13, R12.reuse, PT ;  /* 0x0000000c0d00720b */ /* 0x080fe40003fce000 */
[----:B------:R-:W-:Y:S01]  /*3640*/  PRMT R11, R11, 0x7632, R11 ;  /* 0x000076320b0b7816 */ /* 0x000fe2000000000b */
[----:B------:R-:W-:Y:S01]  /*3650*/  FADD R20, -R5, R14 ;  /* 0x0000000e05147221 */ /* 0x000fe20000000100 */
[C---:B------:R-:W-:Y:S02]  /*3660*/  FSETP.NAN.AND P5, PT, R13.reuse, R13, PT ;  /* 0x0000000d0d00720b */ /* 0x040fe40003fa8000 */
[----:B------:R-:W-:Y:S01]  /*3670*/  FSEL R18, R13, R12, !P6 ;  /* 0x0000000c0d127208 */ /* 0x000fe20007000000 */
[----:B------:R-:W-:Y:S01]  /*3680*/  IMAD.U32 R14, R11, 0x10000, RZ ;  /* 0x000100000b0e7824 */ /* 0x000fe200078e00ff */
[----:B------:R-:W-:-:S02]  /*3690*/  FSETP.NAN.AND P6, PT, R41, R41, PT ;  /* 0x000000292900720b */ /* 0x000fc40003fc8000 */
[----:B------:R-:W-:Y:S01]  /*36a0*/  @!P1 FSEL R13, R13, R18, P5 ;  /* 0x000000120d0d9208 */ /* 0x000fe20002800000 */
[----:B------:R-:W-:Y:S01]  /*36b0*/  IMAD.U32 R18, R19, 0x10000, RZ ;  /* 0x0001000013127824 */ /* 0x000fe200078e00ff */
[----:B------:R-:W-:Y:S01]  /*36c0*/  FADD R14, R15, R14 ;  /* 0x0000000e0f0e7221 */ /* 0x000fe20000000000 */
[----:B------:R-:W-:Y:S01]  /*36d0*/  @P4 FSEL R41, R41, R35, P6 ;  /* 0x0000002329294208 */ /* 0x000fe20003000000 */
[----:B------:R-:W-:Y:S01]  /*36e0*/  FMUL R20, R7, R20 ;  /* 0x0000001407147220 */ /* 0x000fe20000400000 */
[----:B------:R-:W-:Y:S01]  /*36f0*/  FADD R31, R31, R18 ;  /* 0x000000121f1f7221 */ /* 0x000fe20000000000 */
[----:B------:R-:W-:Y:S01]  /*3700*/  FADD R27, R14, 1 ;  /* 0x3f8000000e1b7421 */ /* 0x000fe20000000000 */
[----:B------:R-:W-:-:S03]  /*3710*/  FSETP.GEU.AND P6, PT, R41, R13, PT ;  /* 0x0000000d2900720b */ /* 0x000fc60003fce000 */
[----:B------:R-:W-:Y:S01]  /*3720*/  FFMA R27, R20, R27, R31 ;  /* 0x0000001b141b7223 */ /* 0x000fe2000000001f */
[----:B------:R-:W-:-:S04]  /*3730*/  FSETP.NAN.AND P4, PT, R41, R41, PT ;  /* 0x000000292900720b */ /* 0x000fc80003f88000 */
[----:B------:R-:W-:-:S04]  /*3740*/  FSETP.GEU.AND P5, PT, R10, R27, PT ;  /* 0x0000001b0a00720b */ /* 0x000fc80003fae000 */
[C---:B------:R-:W-:Y:S02]  /*3750*/  FSEL R5, R10.reuse, R27, !P5 ;  /* 0x0000001b0a057208 */ /* 0x040fe40006800000 */
[----:B------:R-:W-:Y:S02]  /*3760*/  @P6 FSEL R41, R41, R13, P4 ;  /* 0x0000000d29296208 */ /* 0x000fe40002000000 */
[C---:B------:R-:W-:Y:S02]  /*3770*/  FSETP.GT.AND P5, PT, R47.reuse, R24, PT ;  /* 0x000000182f00720b */ /* 0x040fe40003fa4000 */
[C---:B------:R-:W-:Y:S02]  /*3780*/  FSETP.NAN.AND P4, PT, R10.reuse, R10, PT ;  /* 0x0000000a0a00720b */ /* 0x040fe40003f88000 */
[----:B------:R-:W-:Y:S02]  /*3790*/  FSEL R14, R47, R24, P5 ;  /* 0x000000182f0e7208 */ /* 0x000fe40002800000 */
[----:B------:R-:W-:-:S02]  /*37a0*/  @!P1 FSEL R10, R10, R5, P4 ;  /* 0x000000050a0a9208 */ /* 0x000fc40002000000 */
[----:B------:R-:W-:Y:S02]  /*37b0*/  FSETP.NAN.AND P5, PT, R47, R47, PT ;  /* 0x0000002f2f00720b */ /* 0x000fe40003fa8000 */
[----:B------:R-:W-:Y:S02]  /*37c0*/  FSETP.GT.AND P6, PT, R51, R16, PT ;  /* 0x000000103300720b */ /* 0x000fe40003fc4000 */
[----:B------:R-:W-:Y:S02]  /*37d0*/  FSETP.GEU.AND P4, PT, R41, R10, PT ;  /* 0x0000000a2900720b */ /* 0x000fe40003f8e000 */
[----:B------:R-:W-:Y:S02]  /*37e0*/  @!P1 FSEL R47, R47, R14, P5 ;  /* 0x0000000e2f2f9208 */ /* 0x000fe40002800000 */
[C---:B------:R-:W-:Y:S02]  /*37f0*/  FSEL R18, R51.reuse, R16, P6 ;  /* 0x0000001033127208 */ /* 0x040fe40003000000 */
[----:B------:R-:W-:Y:S01]  /*3800*/  FSETP.NAN.AND P6, PT, R51, R51, PT ;  /* 0x000000333300720b */ /* 0x000fe20003fc8000 */
[----:B------:R-:W-:-:S03]  /*3810*/  IMAD.MOV.U32 R14, RZ, RZ, R47 ;  /* 0x000000ffff0e7224 */ /* 0x000fc600078e002f */
[----:B------:R-:W-:Y:S02]  /*3820*/  @!P1 FSEL R51, R51, R18, P6 ;  /* 0x0000001233339208 */ /* 0x000fe40003000000 */
[C---:B------:R-:W-:Y:S02]  /*3830*/  FSETP.NAN.AND P6, PT, R41.reuse, R41, PT ;  /* 0x000000292900720b */ /* 0x040fe40003fc8000 */
[----:B------:R-:W-:Y:S02]  /*3840*/  FSETP.GT.AND P5, PT, R14, R51, PT ;  /* 0x000000330e00720b */ /* 0x000fe40003fa4000 */
[----:B------:R-:W-:Y:S02]  /*3850*/  @P4 FSEL R41, R41, R10, P6 ;  /* 0x0000000a29294208 */ /* 0x000fe40003000000 */
[C---:B------:R-:W-:Y:S02]  /*3860*/  FSETP.GT.AND P6, PT, R43.reuse, R25, PT ;  /* 0x000000192b00720b */ /* 0x040fe40003fc4000 */
[C---:B------:R-:W-:Y:S01]  /*3870*/  FSETP.NAN.AND P4, PT, R43.reuse, R43, PT ;  /* 0x0000002b2b00720b */ /* 0x040fe20003f88000 */
[----:B------:R-:W0:Y:S01]  /*3880*/  SHFL.BFLY PT, R10, R41, 0x10, 0x1f ;  /* 0x0e001f00290a7f89 */ /* 0x000e2200000e0000 */
[----:B------:R-:W-:-:S02]  /*3890*/  FSEL R18, R43, R25, P6 ;  /* 0x000000192b127208 */ /* 0x000fc40003000000 */
[C---:B------:R-:W-:Y:S02]  /*38a0*/  FSETP.NAN.AND P6, PT, R14.reuse, R14, PT ;  /* 0x0000000e0e00720b */ /* 0x040fe40003fc8000 */
[----:B------:R-:W-:Y:S02]  /*38b0*/  @!P1 FSEL R43, R43, R18, P4 ;  /* 0x000000122b2b9208 */ /* 0x000fe40002000000 */
[----:B------:R-:W-:Y:S02]  /*38c0*/  @!P5 FSEL R14, R14, R51, P6 ;  /* 0x000000330e0ed208 */ /* 0x000fe40003000000 */
[C---:B------:R-:W-:Y:S02]  /*38d0*/  FSETP.GT.AND P6, PT, R39.reuse, R8, PT ;  /* 0x000000082700720b */ /* 0x040fe40003fc4000 */
[----:B------:R-:W-:Y:S02]  /*38e0*/  FSETP.GT.AND P5, PT, R14, R43, PT ;  /* 0x0000002b0e00720b */ /* 0x000fe40003fa4000 */
[----:B------:R-:W-:-:S02]  /*38f0*/  FSETP.NAN.AND P4, PT, R39, R39, PT ;  /* 0x000000272700720b */ /* 0x000fc40003f88000 */
[----:B------:R-:W-:-:S04]  /*3900*/  FSEL R18, R39, R8, P6 ;  /* 0x0000000827127208 */ /* 0x000fc80003000000 */
[----:B------:R-:W-:Y:S02]  /*3910*/  @!P1 FSEL R39, R39, R18, P4 ;  /* 0x0000001227279208 */ /* 0x000fe40002000000 */
[----:B------:R-:W-:Y:S02]  /*3920*/  FSETP.NAN.AND P4, PT, R41, R41, PT ;  /* 0x000000292900720b */ /* 0x000fe40003f88000 */
[----:B------:R-:W-:-:S04]  /*3930*/  FSETP.NAN.AND P6, PT, R14, R14, PT ;  /* 0x0000000e0e00720b */ /* 0x000fc80003fc8000 */
[----:B------:R-:W-:Y:S02]  /*3940*/  @!P5 FSEL R14, R14, R43, P6 ;  /* 0x0000002b0e0ed208 */ /* 0x000fe40003000000 */
[----:B0-----:R-:W-:Y:S02]  /*3950*/  FSETP.GEU.AND P6, PT, R41, R10, PT ;  /* 0x0000000a2900720b */ /* 0x001fe40003fce000 */
[----:B------:R-:W-:-:S03]  /*3960*/  FSETP.GT.AND P5, PT, R14, R39, PT ;  /* 0x000000270e00720b */ /* 0x000fc60003fa4000 */
[----:B------:R-:W-:Y:S02]  /*3970*/  @!P4 FSEL R41, R41, R10, !P6 ;  /* 0x0000000a2929c208 */ /* 0x000fe40007000000 */
[C---:B------:R-:W-:Y:S02]  /*3980*/  FSETP.GT.AND P6, PT, R33.reuse, R26, PT ;  /* 0x0000001a2100720b */ /* 0x040fe40003fc4000 */
[C---:B------:R-:W-:Y:S02]  /*3990*/  FSETP.NAN.AND P4, PT, R14.reuse, R14, PT ;  /* 0x0000000e0e00720b */ /* 0x040fe40003f88000 */
[C---:B------:R-:W-:Y:S01]  /*39a0*/  FSEL R18, R33.reuse, R26, P6 ;  /* 0x0000001a21127208 */ /* 0x040fe20003000000 */
[----:B------:R-:W0:Y:S01]  /*39b0*/  SHFL.BFLY PT, R10, R41, 0x8, 0x1f ;  /* 0x0d001f00290a7f89 */ /* 0x000e2200000e0000 */
[----:B------:R-:W-:Y:S02]  /*39c0*/  FSETP.NAN.AND P6, PT, R33, R33, PT ;  /* 0x000000212100720b */ /* 0x000fe40003fc8000 */
[----:B------:R-:W-:-:S02]  /*39d0*/  @!P5 FSEL R14, R14, R39, P4 ;  /* 0x000000270e0ed208 */ /* 0x000fc40002000000 */
[----:B------:R-:W-:Y:S02]  /*39e0*/  @!P1 FSEL R33, R33, R18, P6 ;  /* 0x0000001221219208 */ /* 0x000fe40003000000 */
[C---:B------:R-:W-:Y:S02]  /*39f0*/  FSETP.GEU.AND P4, PT, R37.reuse, -INF , PT ;  /* 0xff8000002500780b */ /* 0x040fe40003f8e000 */
[C---:B------:R-:W-:Y:S02]  /*3a00*/  FSETP.GT.AND P5, PT, R14.reuse, R33, PT ;  /* 0x000000210e00720b */ /* 0x040fe40003fa4000 */
[----:B------:R-:W-:Y:S02]  /*3a10*/  FSEL R37, R37, -INF , P4 ;  /* 0xff80000025257808 */ /* 0x000fe40002000000 */
[----:B------:R-:W-:Y:S02]  /*3a20*/  FSETP.NAN.AND P6, PT, R14, R14, PT ;  /* 0x0000000e0e00720b */ /* 0x000fe40003fc8000 */
[----:B------:R-:W-:-:S02]  /*3a30*/  FSEL R37, R37, -INF , !P1 ;  /* 0xff80000025257808 */ /* 0x000fc40004800000 */
[----:B------:R-:W-:-:S05]  /*3a40*/  FSETP.GEU.AND P4, PT, R38, -INF , PT ;  /* 0xff8000002600780b */ /* 0x000fca0003f8e000 */
[----:B------:R-:W-:Y:S02]  /*3a50*/  @!P5 FSEL R14, R14, R33, P6 ;  /* 0x000000210e0ed208 */ /* 0x000fe40003000000 */
[----:B------:R-:W-:Y:S02]  /*3a60*/  FSETP.GT.AND P5, PT, R37, R44, PT ;  /* 0x0000002c2500720b */ /* 0x000fe40003fa4000 */
[----:B------:R-:W-:Y:S02]  /*3a70*/  FSEL R38, R38, -INF , P4 ;  /* 0xff80000026267808 */ /* 0x000fe40002000000 */
[----:B0-----:R-:W-:Y:S02]  /*3a80*/  FSETP.GEU.AND P4, PT, R41, R10, PT ;  /* 0x0000000a2900720b */ /* 0x001fe40003f8e000 */
[C---:B------:R-:W-:Y:S02]  /*3a90*/  FSETP.NAN.AND P6, PT, R37.reuse, R37, PT ;  /* 0x000000252500720b */ /* 0x040fe40003fc8000 */
[----:B------:R-:W-:-:S02]  /*3aa0*/  FSEL R44, R37, R44, P5 ;  /* 0x0000002c252c7208 */ /* 0x000fc40002800000 */
[CC--:B------:R-:W-:Y:S02]  /*3ab0*/  FSETP.GT.AND P5, PT, R32.reuse, R9.reuse, PT ;  /* 0x000000092000720b */ /* 0x0c0fe40003fa4000 */
[----:B------:R-:W-:Y:S02]  /*3ac0*/  @!P1 FSEL R37, R37, R44, P6 ;  /* 0x0000002c25259208 */ /* 0x000fe40003000000 */
[C---:B------:R-:W-:Y:S02]  /*3ad0*/  FSETP.NAN.AND P6, PT, R32.reuse, R32, PT ;  /* 0x000000202000720b */ /* 0x040fe40003fc8000 */
[C---:B------:R-:W-:Y:S02]  /*3ae0*/  FSEL R5, R32.reuse, R9, P5 ;  /* 0x0000000920057208 */ /* 0x040fe40002800000 */
[----:B------:R-:W-:Y:S02]  /*3af0*/  FSETP.NAN.AND P5, PT, R41, R41, PT ;  /* 0x000000292900720b */ /* 0x000fe40003fa8000 */
[----:B------:R-:W-:-:S02]  /*3b00*/  @!P1 FSEL R32, R32, R5, P6 ;  /* 0x0000000520209208 */ /* 0x000fc40003000000 */
[----:B------:R-:W-:Y:S02]  /*3b10*/  FSEL R38, R38, -INF , !P1 ;  /* 0xff80000026267808 */ /* 0x000fe40004800000 */
[----:B------:R-:W-:Y:S02]  /*3b20*/  @P4 FSEL R41, R41, R10, P5 ;  /* 0x0000000a29294208 */ /* 0x000fe40002800000 */
[----:B------:R-:W-:Y:S02]  /*3b30*/  FSETP.GT.AND P4, PT, R14, R32, PT ;  /* 0x000000200e00720b */ /* 0x000fe40003f84000 */
[CC--:B------:R-:W-:Y:S02]  /*3b40*/  FSETP.GT.AND P5, PT, R38.reuse, R45.reuse, PT ;  /* 0x0000002d2600720b */ /* 0x0c0fe40003fa4000 */
[----:B------:R-:W-:Y:S02]  /*3b50*/  FSETP.GT.AND P6, PT, R37, R12, PT ;  /* 0x0000000c2500720b */ /* 0x000fe40003fc4000 */
[----:B------:R-:W-:-:S02]  /*3b60*/  FSEL R45, R38, R45, P5 ;  /* 0x0000002d262d7208 */ /* 0x000fc40002800000 */
[C---:B------:R-:W-:Y:S02]  /*3b70*/  FSETP.NAN.AND P5, PT, R37.reuse, R37, PT ;  /* 0x000000252500720b */ /* 0x040fe40003fa8000 */
[C---:B------:R-:W-:Y:S02]  /*3b80*/  FSEL R10, R37.reuse, R12, P6 ;  /* 0x0000000c250a7208 */ /* 0x040fe40003000000 */
[----:B------:R-:W-:Y:S02]  /*3b90*/  FSETP.NAN.AND P6, PT, R14, R14, PT ;  /* 0x0000000e0e00720b */ /* 0x000fe40003fc8000 */
[----:B------:R-:W-:Y:S02]  /*3ba0*/  @!P1 FSEL R37, R37, R10, P5 ;  /* 0x0000000a25259208 */ /* 0x000fe40002800000 */
[----:B------:R-:W-:Y:S02]  /*3bb0*/  FSETP.NAN.AND P5, PT, R38, R38, PT ;  /* 0x000000262600720b */ /* 0x000fe40003fa8000 */
[----:B------:R-:W-:-:S02]  /*3bc0*/  @!P4 FSEL R14, R14, R32, P6 ;  /* 0x000000200e0ec208 */ /* 0x000fc40003000000 */
[----:B------:R-:W-:Y:S02]  /*3bd0*/  @!P1 FSEL R38, R38, R45, P5 ;  /* 0x0000002d26269208 */ /* 0x000fe40002800000 */
[----:B------:R-:W-:Y:S02]  /*3be0*/  FSETP.GT.AND P4, PT, R14, R37, PT ;  /* 0x000000250e00720b */ /* 0x000fe40003f84000 */
[CC--:B------:R-:W-:Y:S02]  /*3bf0*/  FSETP.GT.AND P6, PT, R38.reuse, R27.reuse, PT ;  /* 0x0000001b2600720b */ /* 0x0c0fe40003fc4000 */
[C---:B------:R-:W-:Y:S02]  /*3c00*/  FSETP.NAN.AND P5, PT, R38.reuse, R38, PT ;  /* 0x000000262600720b */ /* 0x040fe40003fa8000 */
[----:B------:R-:W-:Y:S02]  /*3c10*/  FSEL R5, R38, R27, P6 ;  /* 0x0000001b26057208 */ /* 0x000fe40003000000 */
[----:B------:R-:W-:Y:S01]  /*3c20*/  FSETP.NAN.AND P6, PT, R14, R14, PT ;  /* 0x0000000e0e00720b */ /* 0x000fe20003fc8000 */
[----:B------:R-:W0:Y:S01]  /*3c30*/  SHFL.BFLY PT, R10, R41, 0x4, 0x1f ;  /* 0x0c801f00290a7f89 */ /* 0x000e2200000e0000 */
[----:B------:R-:W-:-:S03]  /*3c40*/  @!P1 FSEL R38, R38, R5, P5 ;  /* 0x0000000526269208 */ /* 0x000fc60002800000 */
[----:B------:R-:W-:-:S04]  /*3c50*/  @!P4 FSEL R14, R14, R37, P6 ;  /* 0x000000250e0ec208 */ /* 0x000fc80003000000 */
[C---:B------:R-:W-:Y:S02]  /*3c60*/  FSETP.GT.AND P5, PT, R14.reuse, R38, PT ;  /* 0x000000260e00720b */ /* 0x040fe40003fa4000 */
[----:B------:R-:W-:-:S11]  /*3c70*/  FSETP.NAN.AND P6, PT, R14, R14, PT ;  /* 0x0000000e0e00720b */ /* 0x000fd60003fc8000 */
[----:B------:R-:W-:Y:S02]  /*3c80*/  @!P5 FSEL R14, R14, R38, P6 ;  /* 0x000000260e0ed208 */ /* 0x000fe40003000000 */
[----:B0-----:R-:W-:-:S03]  /*3c90*/  FSETP.GEU.AND P4, PT, R41, R10, PT ;  /* 0x0000000a2900720b */ /* 0x001fc60003f8e000 */
[----:B------:R-:W0:Y:S01]  /*3ca0*/  SHFL.BFLY PT, R5, R14, 0x10, 0x1f ;  /* 0x0e001f000e057f89 */ /* 0x000e2200000e0000 */
[----:B------:R-:W-:Y:S02]  /*3cb0*/  FSETP.NAN.AND P5, PT, R41, R41, PT ;  /* 0x000000292900720b */ /* 0x000fe40003fa8000 */
[----:B------:R-:W-:-:S07]  /*3cc0*/  FSETP.NAN.AND P6, PT, R14, R14, PT ;  /* 0x0000000e0e00720b */ /* 0x000fce0003fc8000 */
[----:B------:R-:W-:-:S05]  /*3cd0*/  @P4 FSEL R41, R41, R10, P5 ;  /* 0x0000000a29294208 */ /* 0x000fca0002800000 */
[----:B------:R-:W1:Y:S01]  /*3ce0*/  SHFL.BFLY PT, R10, R41, 0x2, 0x1f ;  /* 0x0c401f00290a7f89 */ /* 0x000e6200000e0000 */
[----:B0-----:R-:W-:-:S04]  /*3cf0*/  FSETP.GT.AND P5, PT, R14, R5, PT ;  /* 0x000000050e00720b */ /* 0x001fc80003fa4000 */
[----:B------:R-:W-:-:S05]  /*3d00*/  @!P6 FSEL R14, R14, R5, P5 ;  /* 0x000000050e0ee208 */ /* 0x000fca0002800000 */
[----:B------:R-:W0:Y:S01]  /*3d10*/  SHFL.BFLY PT, R5, R14, 0x8, 0x1f ;  /* 0x0d001f000e057f89 */ /* 0x000e2200000e0000 */
[C---:B-1----:R-:W-:Y:S02]  /*3d20*/  FSETP.GEU.AND P4, PT, R41.reuse, R10, PT ;  /* 0x0000000a2900720b */ /* 0x042fe40003f8e000 */
[----:B------:R-:W-:-:S11]  /*3d30*/  FSETP.NAN.AND P5, PT, R41, R41, PT ;  /* 0x000000292900720b */ /* 0x000fd60003fa8000 */
[----:B------:R-:W-:Y:S02]  /*3d40*/  @P4 FSEL R41, R41, R10, P5 ;  /* 0x0000000a29294208 */ /* 0x000fe40002800000 */
[----:B0-----:R-:W-:-:S03]  /*3d50*/  FSETP.GT.AND P5, PT, R14, R5, PT ;  /* 0x000000050e00720b */ /* 0x001fc60003fa4000 */
[----:B------:R-:W0:Y:S01]  /*3d60*/  SHFL.BFLY PT, R10, R41, 0x1, 0x1f ;  /* 0x0c201f00290a7f89 */ /* 0x000e2200000e0000 */
[----:B------:R-:W-:Y:S02]  /*3d70*/  FSETP.NAN.AND P6, PT, R14, R14, PT ;  /* 0x0000000e0e00720b */ /* 0x000fe40003fc8000 */
[----:B------:R-:W-:Y:S02]  /*3d80*/  F2FP.BF16.PACK_AB R25, R8, R25 ;  /* 0x000000190819723e */ /* 0x000fe400000010ff */
[----:B------:R-:W-:Y:S01]  /*3d90*/  IADD3 R8, R6, 0x800, RZ ;  /* 0x0000080006087810 */ /* 0x000fe20007ffe0ff */
[----:B------:R-:W1:Y:S01]  /*3da0*/  S2R R18, SR_TID.X ;  /* 0x0000000000127919 */ /* 0x000e620000002100 */
[----:B------:R-:W-:-:S03]  /*3db0*/  F2FP.BF16.PACK_AB R26, R9, R26 ;  /* 0x0000001a091a723e */ /* 0x000fc600000010ff */
[----:B------:R-:W-:Y:S01]  /*3dc0*/  @!P5 FSEL R14, R14, R5, P6 ;  /* 0x000000050e0ed208 */ /* 0x000fe20003000000 */
[----:B------:R-:W-:Y:S01]  /*3dd0*/  IMAD.MOV.U32 R5, RZ, RZ, 0x2 ;  /* 0x00000002ff057424 */ /* 0x000fe200078e00ff */
[----:B------:R-:W-:Y:S02]  /*3de0*/  F2FP.BF16.PACK_AB R24, R16, R24 ;  /* 0x000000181018723e */ /* 0x000fe400000010ff */
[----:B------:R-:W-:Y:S01]  /*3df0*/  F2FP.BF16.PACK_AB R27, R27, R12 ;  /* 0x0000000c1b1b723e */ /* 0x000fe200000010ff */
[----:B------:R-:W-:-:S05]  /*3e00*/  IMAD.WIDE R8, R8, R5, c[0x0][0x178] ;  /* 0x00005e0008087625 */ /* 0x000fca00078e0205 */
[----:B------:R-:W-:Y:S04]  /*3e10*/  @!P1 STG.E.128 [R8.64], R24 ;  /* 0x0000001808009986 */ /* 0x000fe8000c101d04 */
[----:B------:R-:W-:Y:S01]  /*3e20*/  BAR.SYNC.DEFER_BLOCKING 0x0 ;  /* 0x0000000000007b1d */ /* 0x000fe20000010000 */
[C---:B0-----:R-:W-:Y:S02]  /*3e30*/  FSETP.GEU.AND P4, PT, R41.reuse, R10, PT ;  /* 0x0000000a2900720b */ /* 0x041fe40003f8e000 */
[----:B------:R-:W-:Y:S02]  /*3e40*/  FSETP.NAN.AND P5, PT, R41, R41, PT ;  /* 0x000000292900720b */ /* 0x000fe40003fa8000 */
[----:B-1----:R-:W-:-:S09]  /*3e50*/  SHF.R.U32.HI R7, RZ, 0x3, R18 ;  /* 0x00000003ff077819 */ /* 0x002fd20000011612 */
[----:B------:R-:W-:Y:S02]  /*3e60*/  @P4 SEL R41, R41, R10, P5 ;  /* 0x0000000a29294207 */ /* 0x000fe40002800000 */
[----:B------:R-:W-:-:S05]  /*3e70*/  LOP3.LUT R10, R7, 0xc, RZ, 0xc0, !PT ;  /* 0x0000000c070a7812 */ /* 0x000fca00078ec0ff */
[----:B------:R-:W-:Y:S04]  /*3e80*/  @!P3 STS [R10], R41 ;  /* 0x000000290a00b388 */ /* 0x000fe80000000800 */
[----:B------:R-:W-:Y:S06]  /*3e90*/  BAR.SYNC.DEFER_BLOCKING 0x0 ;  /* 0x0000000000007b1d */ /* 0x000fec0000010000 */
[----:B------:R-:W0:Y:S04]  /*3ea0*/  SHFL.BFLY PT, R7, R14, 0x4, 0x1f ;  /* 0x0c801f000e077f89 */ /* 0x000e2800000e0000 */
[----:B------:R-:W1:Y:S01]  /*3eb0*/  @!P2 LDS R4, [R18.X4] ;  /* 0x000000001204a984 */ /* 0x000e620000004800 */
[----:B0-----:R-:W-:-:S02]  /*3ec0*/  FSETP.GT.AND P4, PT, R14, R7, PT ;  /* 0x000000070e00720b */ /* 0x001fc40003f84000 */
[----:B------:R-:W-:-:S11]  /*3ed0*/  FSETP.NAN.AND P5, PT, R14, R14, PT ;  /* 0x0000000e0e00720b */ /* 0x000fd60003fa8000 */
[----:B------:R-:W-:Y:S02]  /*3ee0*/  @!P4 FSEL R14, R14, R7, P5 ;  /* 0x000000070e0ec208 */ /* 0x000fe40002800000 */
[----:B-1----:R-:W0:Y:S04]  /*3ef0*/  SHFL.BFLY PT, R7, R4, 0x2, 0x1f ;  /* 0x0c401f0004077f89 */ /* 0x002e2800000e0000 */
[----:B------:R-:W1:Y:S01]  /*3f00*/  SHFL.BFLY PT, R11, R14, 0x2, 0x1f ;  /* 0x0c401f000e0b7f89 */ /* 0x000e6200000e0000 */
[C---:B------:R-:W-:Y:S02]  /*3f10*/  FSETP.NAN.AND P5, PT, R4.reuse, R4, PT ;  /* 0x000000040400720b */ /* 0x040fe40003fa8000 */
[----:B0-----:R-:W-:-:S04]  /*3f20*/  FSETP.GEU.AND P6, PT, R4, R7, PT ;  /* 0x000000070400720b */ /* 0x001fc80003fce000 */
[----:B------:R-:W-:-:S04]  /*3f30*/  FSEL R7, R4, R7, !P6 ;  /* 0x0000000704077208 */ /* 0x000fc80007000000 */
[----:B------:R-:W-:-:S05]  /*3f40*/  FSEL R7, R4, R7, P5 ;  /* 0x0000000704077208 */ /* 0x000fca0002800000 */
[----:B------:R-:W0:Y:S01]  /*3f50*/  SHFL.BFLY PT, R8, R7, 0x1, 0x1f ;  /* 0x0c201f0007087f89 */ /* 0x000e2200000e0000 */
[C---:B-1----:R-:W-:Y:S02]  /*3f60*/  FSETP.GT.AND P4, PT, R14.reuse, R11, PT ;  /* 0x0000000b0e00720b */ /* 0x042fe40003f84000 */
[----:B------:R-:W-:-:S11]  /*3f70*/  FSETP.NAN.AND P6, PT, R14, R14, PT ;  /* 0x0000000e0e00720b */ /* 0x000fd60003fc8000 */
[----:B------:R-:W-:Y:S02]  /*3f80*/  @!P4 FSEL R14, R14, R11, P6 ;  /* 0x0000000b0e0ec208 */ /* 0x000fe40003000000 */
[C---:B0-----:R-:W-:Y:S02]  /*3f90*/  FSETP.GEU.AND P6, PT, R7.reuse, R8, PT ;  /* 0x000000080700720b */ /* 0x041fe40003fce000 */
[----:B------:R-:W-:-:S11]  /*3fa0*/  FSETP.NAN.AND P5, PT, R7, R7, PT ;  /* 0x000000070700720b */ /* 0x000fd60003fa8000 */
[----:B------:R-:W-:-:S05]  /*3fb0*/  @P6 SEL R7, R7, R8, P5 ;  /* 0x0000000807076207 */ /* 0x000fca0002800000 */
[----:B------:R-:W-:Y:S04]  /*3fc0*/  @P0 STS [R18.X4], R7 ;  /* 0x0000000712000388 */ /* 0x000fe80000004800 */
[----:B------:R-:W-:Y:S06]  /*3fd0*/  BAR.SYNC.DEFER_BLOCKING 0x0 ;  /* 0x0000000000007b1d */ /* 0x000fec0000010000 */
[----:B------:R-:W0:Y:S01]  /*3fe0*/  SHFL.BFLY PT, R9, R14, 0x1, 0x1f ;  /* 0x0c201f000e097f89 */ /* 0x000e2200000e0000 */
[----:B------:R-:W-:-:S03]  /*3ff0*/  FSETP.NAN.AND P5, PT, R14, R14, PT ;  /* 0x0000000e0e00720b */ /* 0x000fc60003fa8000 */
[----:B------:R-:W-:Y:S04]  /*4000*/  LDS R4, [RZ] ;  /* 0x00000000ff047984 */ /* 0x000fe80000000800 */
[----:B------:R-:W-:Y:S01]  /*4010*/  BAR.SYNC.DEFER_BLOCKING 0x0 ;  /* 0x0000000000007b1d */ /* 0x000fe20000010000 */
[----:B0-----:R-:W-:-:S13]  /*4020*/  FSETP.GT.AND P4, PT, R14, R9, PT ;  /* 0x000000090e00720b */ /* 0x001fda0003f84000 */
[----:B------:R-:W-:-:S05]  /*4030*/  @!P4 SEL R14, R14, R9, P5 ;  /* 0x000000090e0ec207 */ /* 0x000fca0002800000 */
[----:B------:R-:W-:Y:S04]  /*4040*/  @!P3 STS [R10], R14 ;  /* 0x0000000e0a00b388 */ /* 0x000fe80000000800 */
[----:B------:R-:W-:Y:S06]  /*4050*/  BAR.SYNC.DEFER_BLOCKING 0x0 ;  /* 0x0000000000007b1d */ /* 0x000fec0000010000 */
[----:B------:R-:W0:Y:S04]  /*4060*/  @!P2 LDS R3, [R18.X4] ;  /* 0x000000001203a984 */ /* 0x000e280000004800 */
[----:B0-----:R-:W0:Y:S01]  /*4070*/  SHFL.BFLY PT, R8, R3, 0x2, 0x1f ;  /* 0x0c401f0003087f89 */ /* 0x001e2200000e0000 */
[----:B------:R-:W-:-:S02]  /*4080*/  FSETP.NAN.AND P3, PT, R3, R3, PT ;  /* 0x000000030300720b */ /* 0x000fc40003f68000 */
[----:B0-----:R-:W-:-:S04]  /*4090*/  FSETP.GT.AND P2, PT, R3, R8, PT ;  /* 0x000000080300720b */ /* 0x001fc80003f44000 */
[----:B------:R-:W-:-:S04]  /*40a0*/  FSEL R8, R3, R8, P2 ;  /* 0x0000000803087208 */ /* 0x000fc80001000000 */
[----:B------:R-:W-:-:S05]  /*40b0*/  FSEL R8, R3, R8, P3 ;  /* 0x0000000803087208 */ /* 0x000fca0001800000 */
[----:B------:R-:W0:Y:S01]  /*40c0*/  SHFL.BFLY PT, R7, R8, 0x1, 0x1f ;  /* 0x0c201f0008077f89 */ /* 0x000e2200000e0000 */
[C---:B------:R-:W-:Y:S02]  /*40d0*/  FSETP.NAN.AND P3, PT, R8.reuse, R8, PT ;  /* 0x000000080800720b */ /* 0x040fe40003f68000 */
[----:B0-----:R-:W-:-:S13]  /*40e0*/  FSETP.GT.AND P2, PT, R8, R7, PT ;  /* 0x000000070800720b */ /* 0x001fda0003f44000 */
[----:B------:R-:W-:-:S05]  /*40f0*/  @!P2 SEL R8, R8, R7, P3 ;  /* 0x000000070808a207 */ /* 0x000fca0001800000 */
[----:B------:R0:W-:Y:S04]  /*4100*/  @P0 STS [R18.X4], R8 ;  /* 0x0000000812000388 */ /* 0x0001e80000004800 */
[----:B------:R-:W-:Y:S06]  /*4110*/  BAR.SYNC.DEFER_BLOCKING 0x0 ;  /* 0x0000000000007b1d */ /* 0x000fec0000010000 */
[----:B------:R-:W1:Y:S01]  /*4120*/  LDS R7, [RZ] ;  /* 0x00000000ff077984 */ /* 0x000e620000000800 */
[----:B------:R-:W-:Y:S01]  /*4130*/  ISETP.EQ.AND P0, PT, R0, RZ, !P1 ;  /* 0x000000ff0000720c */ /* 0x000fe20004f02270 */
[----:B------:R-:W-:-:S04]  /*4140*/  IMAD.WIDE R12, R2, R5, c[0x0][0x180] ;  /* 0x00006000020c7625 */ /* 0x000fc800078e0205 */
[----:B------:R-:W-:-:S04]  /*4150*/  IMAD.WIDE R14, R2, R5, c[0x0][0x188] ;  /* 0x00006200020e7625 */ /* 0x000fc800078e0205 */
[-C--:B------:R-:W-:Y:S01]  /*4160*/  IMAD.WIDE R16, R2, R5.reuse, c[0x0][0x190] ;  /* 0x0000640002107625 */ /* 0x080fe200078e0205 */
[----:B------:R-:W-:Y:S02]  /*4170*/  SHF.R.S32.HI R3, RZ, 0x1f, R6 ;  /* 0x0000001fff037819 */ /* 0x000fe40000011406 */
[----:B------:R-:W-:Y:S01]  /*4180*/  LEA R24, P2, R6, c[0x0][0x178], 0x1 ;  /* 0x00005e0006187a11 */ /* 0x000fe200078408ff */
[----:B------:R-:W-:Y:S01]  /*4190*/  IMAD.WIDE R20, R2, R5, c[0x0][0x1a0] ;  /* 0x0000680002147625 */ /* 0x000fe200078e0205 */
[----:B0-----:R-:W-:-:S03]  /*41a0*/  CS2R R8, SRZ ;  /* 0x0000000000087805 */ /* 0x001fc6000001ff00 */
[----:B------:R-:W-:Y:S01]  /*41b0*/  IMAD.WIDE R22, R2, R5, c[0x0][0x1a8] ;  /* 0x00006a0002167625 */ /* 0x000fe200078e0205 */
[----:B------:R-:W-:Y:S02]  /*41c0*/  LEA.HI.X R25, R6, c[0x0][0x17c], R3, 0x1, P2 ;  /* 0x00005f0006197a11 */ /* 0x000fe400010f0c03 */
[----:B-1----:R-:W-:-:S04]  /*41d0*/  F2FP.BF16.PACK_AB R0, R7, R4 ;  /* 0x000000040700723e */ /* 0x002fc800000010ff */
[C---:B------:R-:W-:Y:S02]  /*41e0*/  PRMT R11, R0.reuse, 0x7632, R11 ;  /* 0x00007632000b7816 */ /* 0x040fe4000000000b */
[C---:B------:R-:W-:Y:S01]  /*41f0*/  PRMT R19, R0.reuse, 0x7610, R19 ;  /* 0x0000761000137816 */ /* 0x040fe20000000013 */
[----:B------:R0:W-:Y:S04]  /*4200*/  @P0 STG.E.U16 [R12.64], R0 ;  /* 0x000000000c000986 */ /* 0x0001e8000c101504 */
[----:B------:R1:W-:Y:S04]  /*4210*/  @P0 STG.E.U16 [R14.64], R11 ;  /* 0x0000000b0e000986 */ /* 0x0003e8000c101504 */
[----:B------:R2:W-:Y:S01]  /*4220*/  @P0 STG.E.U16 [R16.64], R19 ;  /* 0x0000001310000986 */ /* 0x0005e2000c101504 */
[----:B0-----:R-:W-:Y:S01]  /*4230*/  PRMT R12, R0, 0x7632, R12 ;  /* 0x00007632000c7816 */ /* 0x001fe2000000000c */
[----:B-1----:R-:W-:Y:S01]  /*4240*/  CS2R R10, SRZ ;  /* 0x00000000000a7805 */ /* 0x002fe2000001ff00 */
[----:B--2---:R-:W-:Y:S01]  /*4250*/  IMAD.WIDE R18, R2, R5, c[0x0][0x198] ;  /* 0x0000660002127625 */ /* 0x004fe200078e0205 */
[----:B------:R-:W-:-:S05]  /*4260*/  PRMT R2, R0, 0x7632, R2 ;  /* 0x0000763200027816 */ /* 0x000fca0000000002 */
[----:B------:R-:W-:Y:S04]  /*4270*/  @P0 STG.E.U16 [R18.64], R2 ;  /* 0x0000000212000986 */ /* 0x000fe8000c101504 */
[----:B------:R0:W-:Y:S04]  /*4280*/  @P0 STG.E.U16 [R20.64], R0 ;  /* 0x0000000014000986 */ /* 0x0001e8000c101504 */
[----:B------:R1:W-:Y:S04]  /*4290*/  @P0 STG.E.U16 [R22.64], R12 ;  /* 0x0000000c16000986 */ /* 0x0003e8000c101504 */
[----:B------:R-:W2:Y:S01]  /*42a0*/  @!P1 LDG.E.EF.128 R8, [R24.64] ;  /* 0x0000000418089981 */ /* 0x000ea2000c0e1d00 */
[----:B------:R-:W-:-:S04]  /*42b0*/  FSETP.GE.AND P0, PT, R4, RZ, PT ;  /* 0x000000ff0400720b */ /* 0x000fc80003f06000 */
[----:B------:R-:W-:-:S05]  /*42c0*/  FSEL R4, R4, RZ, !P0 ;  /* 0x000000ff04047208 */ /* 0x000fca0004000000 */
[----:B------:R-:W-:Y:S01]  /*42d0*/  FADD R4, RZ, -R4 ;  /* 0x80000004ff047221 */ /* 0x000fe20000000000 */
[----:B------:R-:W-:-:S04]  /*42e0*/  FSETP.GTU.AND P2, PT, R7, RZ, PT ;  /* 0x000000ff0700720b */ /* 0x000fc80003f4c000 */
[----:B------:R-:W-:Y:S02]  /*42f0*/  FSETP.NAN.AND P0, PT, R4, R4, PT ;  /* 0x000000040400720b */ /* 0x000fe40003f08000 */
[----:B------:R-:W-:-:S04]  /*4300*/  FSEL R7, R7, RZ, P2 ;  /* 0x000000ff07077208 */ /* 0x000fc80001000000 */
[----:B------:R-:W-:-:S07]  /*4310*/  FSETP.GT.AND P2, PT, R4, R7, PT ;  /* 0x000000070400720b */ /* 0x000fce0003f44000 */
[----:B------:R-:W-:-:S05]  /*4320*/  @!P0 FSEL R4, R4, R7, P2 ;  /* 0x0000000704048208 */ /* 0x000fca0001000000 */
[----:B------:R-:W-:-:S05]  /*4330*/  FMUL R4, R4, 0.0078740157186985015869 ;  /* 0x3c01020404047820 */ /* 0x000fca0000400000 */
[C---:B------:R-:W-:Y:S02]  /*4340*/  FSETP.GT.AND P0, PT, R4.reuse, 9.9999997473787516356e-06, PT ;  /* 0x3727c5ac0400780b */ /* 0x040fe40003f04000 */
[----:B------:R-:W-:-:S11]  /*4350*/  FSETP.NAN.AND P2, PT, R4, R4, PT ;  /* 0x000000040400720b */ /* 0x000fd60003f48000 */
[----:B------:R-:W-:-:S04]  /*4360*/  @!P0 FSEL R4, R4, 9.9999997473787516356e-06, P2 ;  /* 0x3727c5ac04048808 */ /* 0x000fc80001000000 */
[C---:B------:R-:W-:Y:S02]  /*4370*/  FSETP.GT.AND P0, PT, |R4|.reuse, 8.50705917302346158658e+37, PT ;  /* 0x7e8000000400780b */ /* 0x040fe40003f04200 */
[----:B------:R-:W-:Y:S01]  /*4380*/  FSETP.GEU.AND P2, PT, |R4|, 1.175494350822287508e-38, PT ;  /* 0x008000000400780b */ /* 0x000fe20003f4e200 */
[----:B------:R-:W-:-:S10]  /*4390*/  IMAD.MOV.U32 R7, RZ, RZ, 0x3e800000 ;  /* 0x3e800000ff077424 */ /* 0x000fd400078e00ff */
[----:B------:R-:W-:-:S04]  /*43a0*/  @P0 FMUL R4, R4, 0.25 ;  /* 0x3e80000004040820 */ /* 0x000fc80000400000 */
[----:B------:R-:W-:-:S04]  /*43b0*/  @!P2 FMUL R4, R4, 16777216 ;  /* 0x4b8000000404a820 */ /* 0x000fc80000400000 */
[----:B0-----:R-:W0:Y:S01]  /*43c0*/  MUFU.RCP R0, R4 ;  /* 0x0000000400007308 */ /* 0x001e220000001000 */
[----:B------:R-:W-:-:S05]  /*43d0*/  FSEL R7, R7, 1, P0 ;  /* 0x3f80000007077808 */ /* 0x000fca0000000000 */
[----:B------:R-:W-:-:S04]  /*43e0*/  @!P2 FMUL R7, R7, 16777216 ;  /* 0x4b8000000707a820 */ /* 0x000fc80000400000 */
[----:B0-----:R-:W-:Y:S01]  /*43f0*/  FMUL R0, R0, R7 ;  /* 0x0000000700007220 */ /* 0x001fe20000400000 */
[C---:B--2---:R-:W-:Y:S01]  /*4400*/  PRMT R2, R8.reuse, 0x7632, R2 ;  /* 0x0000763208027816 */ /* 0x044fe20000000002 */
[----:B------:R-:W-:-:S04]  /*4410*/  IMAD.U32 R7, R8, 0x10000, RZ ;  /* 0x0001000008077824 */ /* 0x000fc800078e00ff */
[----:B------:R-:W-:-:S04]  /*4420*/  IMAD.U32 R13, R2, 0x10000, RZ ;  /* 0x00010000020d7824 */ /* 0x000fc800078e00ff */
[C---:B------:R-:W-:Y:S01]  /*4430*/  FMUL R13, R0.reuse, R13 ;  /* 0x0000000d000d7220 */ /* 0x040fe20000400000 */
[----:B------:R-:W-:Y:S01]  /*4440*/  FMUL R8, R0, R7 ;  /* 0x0000000700087220 */ /* 0x000fe20000400000 */
[C---:B------:R-:W-:Y:S01]  /*4450*/  IMAD.U32 R7, R9.reuse, 0x10000, RZ ;  /* 0x0001000009077824 */ /* 0x040fe200078e00ff */
[----:B------:R-:W-:-:S03]  /*4460*/  PRMT R9, R9, 0x7632, R9 ;  /* 0x0000763209097816 */ /* 0x000fc60000000009 */
[----:B------:R-:W0:Y:S01]  /*4470*/  FRND R13, R13 ;  /* 0x0000000d000d7307 */ /* 0x000e220000201000 */
[----:B------:R-:W-:Y:S01]  /*4480*/  FMUL R4, R0, R7 ;  /* 0x0000000700047220 */ /* 0x000fe20000400000 */
[----:B------:R-:W-:Y:S01]  /*4490*/  IMAD.U32 R9, R9, 0x10000, RZ ;  /* 0x0001000009097824 */ /* 0x000fe200078e00ff */
[----:B------:R-:W-:-:S05]  /*44a0*/  PRMT R2, R10, 0x7632, R2 ;  /* 0x000076320a027816 */ /* 0x000fca0000000002 */
[----:B------:R-:W2:Y:S01]  /*44b0*/  FRND R8, R8 ;  /* 0x0000000800087307 */ /* 0x000ea20000201000 */
[----:B-1----:R-:W-:Y:S01]  /*44c0*/  FMUL R12, R0, R9 ;  /* 0x00000009000c7220 */ /* 0x002fe20000400000 */
[----:B------:R-:W-:-:S06]  /*44d0*/  IMAD.U32 R9, R2, 0x10000, RZ ;  /* 0x0001000002097824 */ /* 0x000fcc00078e00ff */
[----:B------:R-:W1:Y:S01]  /*44e0*/  FRND R4, R4 ;  /* 0x0000000400047307 */ /* 0x000e620000201000 */
[----:B------:R-:W-:Y:S01]  /*44f0*/  FMUL R9, R0, R9 ;  /* 0x0000000900097220 */ /* 0x000fe20000400000 */
[----:B------:R-:W-:Y:S01]  /*4500*/  IMAD.U32 R7, R10, 0x10000, RZ ;  /* 0x000100000a077824 */ /* 0x000fe200078e00ff */
[----:B0-----:R-:W-:-:S05]  /*4510*/  FSETP.GT.AND P2, PT, R13, -127, PT ;  /* 0xc2fe00000d00780b */ /* 0x001fca0003f44000 */
[----:B------:R-:W0:Y:S01]  /*4520*/  FRND R12, R12 ;  /* 0x0000000c000c7307 */ /* 0x000e220000201000 */
[----:B------:R-:W-:Y:S01]  /*4530*/  FMUL R2, R0, R7 ;  /* 0x0000000700027220 */ /* 0x000fe20000400000 */
[----:B--2---:R-:W-:Y:S01]  /*4540*/  FSETP.GT.AND P3, PT, R8, -127, PT ;  /* 0xc2fe00000800780b */ /* 0x004fe20003f64000 */
[C---:B------:R-:W-:Y:S01]  /*4550*/  IMAD.U32 R7, R11.reuse, 0x10000, RZ ;  /* 0x000100000b077824 */ /* 0x040fe200078e00ff */
[----:B------:R-:W-:-:S04]  /*4560*/  PRMT R11, R11, 0x7632, R11 ;  /* 0x000076320b0b7816 */ /* 0x000fc8000000000b */
[----:B------:R-:W2:Y:S01]  /*4570*/  FRND R9, R9 ;  /* 0x0000000900097307 */ /* 0x000ea20000201000 */
[----:B------:R-:W-:Y:S02]  /*4580*/  FSETP.NAN.AND P4, PT, R13, R13, PT ;  /* 0x0000000d0d00720b */ /* 0x000fe40003f88000 */
[----:B-1----:R-:W-:Y:S01]  /*4590*/  FSETP.GT.AND P0, PT, R4, -127, PT ;  /* 0xc2fe00000400780b */ /* 0x002fe20003f04000 */
[----:B------:R-:W-:-:S04]  /*45a0*/  FMUL R7, R0, R7 ;  /* 0x0000000700077220 */ /* 0x000fc80000400000 */
[----:B------:R-:W1:Y:S01]  /*45b0*/  FRND R2, R2 ;  /* 0x0000000200027307 */ /* 0x000e620000201000 */
[----:B------:R-:W-:Y:S01]  /*45c0*/  IMAD.U32 R11, R11, 0x10000, RZ ;  /* 0x000100000b0b7824 */ /* 0x000fe200078e00ff */
[----:B------:R-:W-:Y:S02]  /*45d0*/  @!P2 FSEL R13, R13, -127, P4 ;  /* 0xc2fe00000d0da808 */ /* 0x000fe40002000000 */
[----:B------:R-:W-:Y:S02]  /*45e0*/  FSETP.NAN.AND P4, PT, R8, R8, PT ;  /* 0x000000080800720b */ /* 0x000fe40003f88000 */
[----:B0-----:R-:W-:Y:S01]  /*45f0*/  FSETP.GT.AND P2, PT, R12, -127, PT ;  /* 0xc2fe00000c00780b */ /* 0x001fe20003f44000 */
[----:B------:R-:W-:Y:S01]  /*4600*/  FMUL R11, R0, R11 ;  /* 0x0000000b000b7220 */ /* 0x000fe20000400000 */
[----:B------:R-:W0:Y:S01]  /*4610*/  FRND R7, R7 ;  /* 0x0000000700077307 */ /* 0x000e220000201000 */
[----:B------:R-:W-:Y:S02]  /*4620*/  @!P3 FSEL R8, R8, -127, P4 ;  /* 0xc2fe00000808b808 */ /* 0x000fe40002000000 */
[----:B------:R-:W-:-:S02]  /*4630*/  FSETP.NAN.AND P4, PT, R4, R4, PT ;  /* 0x000000040400720b */ /* 0x000fc40003f88000 */
[----:B--2---:R-:W-:Y:S02]  /*4640*/  FSETP.GT.AND P3, PT, R9, -127, PT ;  /* 0xc2fe00000900780b */ /* 0x004fe40003f64000 */
[----:B------:R-:W-:Y:S01]  /*4650*/  @!P0 FSEL R4, R4, -127, P4 ;  /* 0xc2fe000004048808 */ /* 0x000fe20002000000 */
[----:B------:R-:W2:Y:S01]  /*4660*/  FRND R11, R11 ;  /* 0x0000000b000b7307 */ /* 0x000ea20000201000 */
[----:B------:R-:W-:Y:S02]  /*4670*/  FSETP.NAN.AND P4, PT, R12, R12, PT ;  /* 0x0000000c0c00720b */ /* 0x000fe40003f88000 */
[----:B-1----:R-:W-:Y:S02]  /*4680*/  FSETP.GT.AND P0, PT, R2, -127, PT ;  /* 0xc2fe00000200780b */ /* 0x002fe40003f04000 */
[----:B------:R-:W-:-:S03]  /*4690*/  @!P2 FSEL R12, R12, -127, P4 ;  /* 0xc2fe00000c0ca808 */ /* 0x000fc60002000000 */
[----:B------:R-:W1:Y:S01]  /*46a0*/  F2I.S16.TRUNC.NTZ R10, R13 ;  /* 0x0000000d000a7305 */ /* 0x000e62000020e900 */
[----:B------:R-:W-:Y:S02]  /*46b0*/  FSETP.NAN.AND P4, PT, R9, R9, PT ;  /* 0x000000090900720b */ /* 0x000fe40003f88000 */
[----:B0-----:R-:W-:Y:S02]  /*46c0*/  FSETP.GT.AND P2, PT, R7, -127, PT ;  /* 0xc2fe00000700780b */ /* 0x001fe40003f44000 */
[----:B------:R-:W-:Y:S02]  /*46d0*/  @!P3 FSEL R9, R9, -127, P4 ;  /* 0xc2fe00000909b808 */ /* 0x000fe40002000000 */
[----:B------:R-:W-:Y:S01]  /*46e0*/  FSETP.GEU.AND P3, PT, R13, 127, PT ;  /* 0x42fe00000d00780b */ /* 0x000fe20003f6e000 */
[----:B------:R-:W0:Y:S01]  /*46f0*/  F2I.S16.TRUNC.NTZ R14, R8 ;  /* 0x00000008000e7305 */ /* 0x000e22000020e900 */
[----:B------:R-:W-:-:S04]  /*4700*/  FSETP.NAN.AND P5, PT, R2, R2, PT ;  /* 0x000000020200720b */ /* 0x000fc80003fa8000 */
[----:B------:R-:W-:Y:S02]  /*4710*/  @!P0 FSEL R2, R2, -127, P5 ;  /* 0xc2fe000002028808 */ /* 0x000fe40002800000 */
[----:B--2---:R-:W-:Y:S01]  /*4720*/  FSETP.GT.AND P0, PT, R11, -127, PT ;  /* 0xc2fe00000b00780b */ /* 0x004fe20003f04000 */
[----:B------:R-:W2:Y:S01]  /*4730*/  F2I.S16.TRUNC.NTZ R16, R4 ;  /* 0x0000000400107305 */ /* 0x000ea2000020e900 */
[----:B------:R-:W-:Y:S02]  /*4740*/  FSETP.GEU.AND P5, PT, R8, 127, PT ;  /* 0x42fe00000800780b */ /* 0x000fe40003fae000 */
[----:B------:R-:W-:Y:S02]  /*4750*/  FSETP.NAN.AND P4, PT, R13, R13, PT ;  /* 0x0000000d0d00720b */ /* 0x000fe40003f88000 */
[C---:B------:R-:W-:Y:S02]  /*4760*/  FSETP.NAN.AND P6, PT, R7.reuse, R7, PT ;  /* 0x000000070700720b */ /* 0x040fe40003fc8000 */
[----:B-1----:R-:W-:Y:S01]  /*4770*/  LOP3.LUT R10, R10, 0xffff, RZ, 0xc0, !PT ;  /* 0x0000ffff0a0a7812 */ /* 0x002fe200078ec0ff */
[----:B------:R-:W1:Y:S01]  /*4780*/  F2I.S16.TRUNC.NTZ R15, R12 ;  /* 0x0000000c000f7305 */ /* 0x000e62000020e900 */
[----:B------:R-:W-:-:S02]  /*4790*/  @!P2 FSEL R7, R7, -127, P6 ;  /* 0xc2fe00000707a808 */ /* 0x000fc40003000000 */
[----:B------:R-:W-:Y:S02]  /*47a0*/  @P3 SEL R10, R10, 0x7f, P4 ;  /* 0x0000007f0a0a3807 */ /* 0x000fe40002000000 */
[----:B------:R-:W-:Y:S02]  /*47b0*/  FSETP.GEU.AND P2, PT, R4, 127, PT ;  /* 0x42fe00000400780b */ /* 0x000fe40003f4e000 */
[----:B------:R-:W-:Y:S01]  /*47c0*/  FSETP.NAN.AND P3, PT, R11, R11, PT ;  /* 0x0000000b0b00720b */ /* 0x000fe20003f68000 */
[----:B------:R-:W3:Y:S01]  /*47d0*/  F2I.S16.TRUNC.NTZ R17, R9 ;  /* 0x0000000900117305 */ /* 0x000ee2000020e900 */
[----:B------:R-:W-:Y:S02]  /*47e0*/  FSETP.GEU.AND P4, PT, R12, 127, PT ;  /* 0x42fe00000c00780b */ /* 0x000fe40003f8e000 */
[----:B------:R-:W-:Y:S02]  /*47f0*/  FSETP.NAN.AND P6, PT, R8, R8, PT ;  /* 0x000000080800720b */ /* 0x000fe40003fc8000 */
[----:B0-----:R-:W-:-:S02]  /*4800*/  LOP3.LUT R13, R14, 0xffff, RZ, 0xc0, !PT ;  /* 0x0000ffff0e0d7812 */ /* 0x001fc400078ec0ff */
[----:B------:R-:W-:Y:S01]  /*4810*/  @!P0 FSEL R11, R11, -127, P3 ;  /* 0xc2fe00000b0b8808 */ /* 0x000fe20001800000 */
[----:B------:R-:W0:Y:S01]  /*4820*/  F2I.S16.TRUNC.NTZ R8, R7 ;  /* 0x0000000700087305 */ /* 0x000e22000020e900 */
[----:B------:R-:W-:Y:S02]  /*4830*/  @P5 SEL R13, R13, 0x7f, P6 ;  /* 0x0000007f0d0d5807 */ /* 0x000fe40003000000 */
[----:B------:R-:W-:Y:S02]  /*4840*/  FSETP.NAN.AND P6, PT, R4, R4, PT ;  /* 0x000000040400720b */ /* 0x000fe40003fc8000 */
[----:B------:R-:W-:Y:S02]  /*4850*/  FSETP.GEU.AND P3, PT, R9, 127, PT ;  /* 0x42fe00000900780b */ /* 0x000fe40003f6e000 */
[----:B--2---:R-:W-:Y:S01]  /*4860*/  LOP3.LUT R16, R16, 0xffff, RZ, 0xc0, !PT ;  /* 0x0000ffff10107812 */ /* 0x004fe200078ec0ff */
[----:B------:R-:W2:Y:S01]  /*4870*/  F2I.S16.TRUNC.NTZ R18, R2 ;  /* 0x0000000200127305 */ /* 0x000ea2000020e900 */
[----:B------:R-:W-:-:S02]  /*4880*/  FSETP.NAN.AND P5, PT, R12, R12, PT ;  /* 0x0000000c0c00720b */ /* 0x000fc40003fa8000 */
[----:B-1----:R-:W-:-:S05]  /*4890*/  LOP3.LUT R15, R15, 0xffff, RZ, 0xc0, !PT ;  /* 0x0000ffff0f0f7812 */ /* 0x002fca00078ec0ff */
[----:B------:R-:W1:Y:S01]  /*48a0*/  F2I.S16.TRUNC.NTZ R4, R11 ;  /* 0x0000000b00047305 */ /* 0x000e62000020e900 */
[----:B------:R-:W-:Y:S02]  /*48b0*/  @P2 SEL R16, R16, 0x7f, P6 ;  /* 0x0000007f10102807 */ /* 0x000fe40003000000 */
[----:B------:R-:W-:Y:S02]  /*48c0*/  FSETP.GEU.AND P6, PT, R7, 127, PT ;  /* 0x42fe00000700780b */ /* 0x000fe40003fce000 */
[----:B------:R-:W-:Y:S02]  /*48d0*/  @P4 SEL R15, R15, 0x7f, P5 ;  /* 0x0000007f0f0f4807 */ /* 0x000fe40002800000 */
[----:B------:R-:W-:Y:S02]  /*48e0*/  FSETP.GEU.AND P2, PT, R2, 127, PT ;  /* 0x42fe00000200780b */ /* 0x000fe40003f4e000 */
[----:B------:R-:W-:Y:S02]  /*48f0*/  FSETP.GEU.AND P4, PT, R11, 127, PT ;  /* 0x42fe00000b00780b */ /* 0x000fe40003f8e000 */
[----:B------:R-:W-:-:S02]  /*4900*/  FSETP.NAN.AND P0, PT, R9, R9, PT ;  /* 0x000000090900720b */ /* 0x000fc40003f08000 */
[----:B---3--:R-:W-:-:S04]  /*4910*/  LOP3.LUT R17, R17, 0xffff, RZ, 0xc0, !PT ;  /* 0x0000ffff11117812 */ /* 0x008fc800078ec0ff */
[----:B------:R-:W-:Y:S02]  /*4920*/  @P3 SEL R17, R17, 0x7f, P0 ;  /* 0x0000007f11113807 */ /* 0x000fe40000000000 */
[----:B------:R-:W-:Y:S02]  /*4930*/  FSETP.NAN.AND P0, PT, R7, R7, PT ;  /* 0x000000070700720b */ /* 0x000fe40003f08000 */
[----:B0-----:R-:W-:Y:S02]  /*4940*/  LOP3.LUT R7, R8, 0xffff, RZ, 0xc0, !PT ;  /* 0x0000ffff08077812 */ /* 0x001fe400078ec0ff */
[----:B------:R-:W-:Y:S02]  /*4950*/  FSETP.NAN.AND P5, PT, R2, R2, PT ;  /* 0x000000020200720b */ /* 0x000fe40003fa8000 */
[----:B------:R-:W-:Y:S02]  /*4960*/  FSETP.NAN.AND P3, PT, R11, R11, PT ;  /* 0x0000000b0b00720b */ /* 0x000fe40003f68000 */
[----:B--2---:R-:W-:-:S02]  /*4970*/  LOP3.LUT R18, R18, 0xffff, RZ, 0xc0, !PT ;  /* 0x0000ffff12127812 */ /* 0x004fc400078ec0ff */
[----:B-1----:R-:W-:Y:S02]  /*4980*/  LOP3.LUT R4, R4, 0xffff, RZ, 0xc0, !PT ;  /* 0x0000ffff04047812 */ /* 0x002fe400078ec0ff */
[----:B------:R-:W-:Y:S02]  /*4990*/  @P6 SEL R7, R7, 0x7f, P0 ;  /* 0x0000007f07076807 */ /* 0x000fe40000000000 */
[----:B------:R-:W-:Y:S02]  /*49a0*/  @P2 SEL R18, R18, 0x7f, P5 ;  /* 0x0000007f12122807 */ /* 0x000fe40002800000 */
[----:B------:R-:W-:Y:S02]  /*49b0*/  @P4 SEL R4, R4, 0x7f, P3 ;  /* 0x0000007f04044807 */ /* 0x000fe40001800000 */
[----:B------:R-:W-:Y:S02]  /*49c0*/  IADD3 R12, P0, R6, c[0x0][0x1b0], RZ ;  /* 0x00006c00060c7a10 */ /* 0x000fe40007f1e0ff */
[----:B------:R-:W-:-:S02]  /*49d0*/  PRMT R10, R13, 0x3340, R10 ;  /* 0x000033400d0a7816 */ /* 0x000fc4000000000a */
[----:B------:R-:W-:Y:S02]  /*49e0*/  PRMT R15, R16, 0x3340, R15 ;  /* 0x00003340100f7816 */ /* 0x000fe4000000000f */
[----:B------:R-:W-:Y:S02]  /*49f0*/  PRMT R17, R18, 0x3340, R17 ;  /* 0x0000334012117816 */ /* 0x000fe40000000011 */
[----:B------:R-:W-:Y:S02]  /*4a00*/  PRMT R4, R7, 0x3340, R4 ;  /* 0x0000334007047816 */ /* 0x000fe40000000004 */
[----:B------:R-:W-:Y:S02]  /*4a10*/  IADD3.X R13, R3, c[0x0][0x1b4], RZ, P0, !PT ;  /* 0x00006d00030d7a10 */ /* 0x000fe400007fe4ff */
[C---:B------:R-:W-:Y:S02]  /*4a20*/  IADD3 R14, P0, R6.reuse, c[0x0][0x1b8], RZ ;  /* 0x00006e00060e7a10 */ /* 0x040fe40007f1e0ff */
[----:B------:R-:W-:-:S02]  /*4a30*/  IADD3 R16, P2, R6, c[0x0][0x1c0], RZ ;  /* 0x0000700006107a10 */ /* 0x000fc40007f5e0ff */
[----:B------:R-:W-:Y:S02]  /*4a40*/  IADD3 R2, R6, 0x400, RZ ;  /* 0x0000040006027810 */ /* 0x000fe40007ffe0ff */
[----:B------:R-:W-:Y:S02]  /*4a50*/  PRMT R22, R10, 0x5410, R15 ;  /* 0x000054100a167816 */ /* 0x000fe4000000000f */
[----:B------:R-:W-:Y:S01]  /*4a60*/  PRMT R23, R17, 0x5410, R4 ;  /* 0x0000541011177816 */ /* 0x000fe20000000004 */
[----:B------:R-:W-:Y:S01]  /*4a70*/  CS2R R8, SRZ ;  /* 0x0000000000087805 */ /* 0x000fe2000001ff00 */
[C---:B------:R-:W-:Y:S01]  /*4a80*/  IADD3.X R15, R3.reuse, c[0x0][0x1bc], RZ, P0, !PT ;  /* 0x00006f00030f7a10 */ /* 0x040fe200007fe4ff */
[----:B------:R-:W-:Y:S01]  /*4a90*/  CS2R R10, SRZ ;  /* 0x00000000000a7805 */ /* 0x000fe2000001ff00 */
[----:B------:R-:W-:Y:S01]  /*4aa0*/  IADD3.X R17, R3, c[0x0][0x1c4], RZ, P2, !PT ;  /* 0x0000710003117a10 */ /* 0x000fe200017fe4ff */
[----:B------:R-:W-:Y:S01]  /*4ab0*/  IMAD.WIDE R18, R2, R5, c[0x0][0x178] ;  /* 0x00005e0002127625 */ /* 0x000fe200078e0205 */
[----:B------:R0:W-:Y:S04]  /*4ac0*/  @!P1 STG.E.64 [R12.64], R22 ;  /* 0x000000160c009986 */ /* 0x0001e8000c101b04 */
[----:B------:R1:W-:Y:S04]  /*4ad0*/  @!P1 STG.E.64 [R14.64], R22 ;  /* 0x000000160e009986 */ /* 0x0003e8000c101b04 */
[----:B------:R2:W-:Y:S04]  /*4ae0*/  @!P1 STG.E.64 [R16.64], R22 ;  /* 0x0000001610009986 */ /* 0x0005e8000c101b04 */
[----:B------:R-:W3:Y:S01]  /*4af0*/  @!P1 LDG.E.EF.128 R8, [R18.64] ;  /* 0x0000000412089981 */ /* 0x000ee2000c0e1d00 */
[----:B------:R-:W-:Y:S01]  /*4b00*/  IADD3 R6, R6, 0x800, RZ ;  /* 0x0000080006067810 */ /* 0x000fe20007ffe0ff */
[----:B---3--:R-:W-:-:S04]  /*4b10*/  IMAD.U32 R3, R8, 0x10000, RZ ;  /* 0x0001000008037824 */ /* 0x008fc800078e00ff */
[----:B------:R-:W-:Y:S01]  /*4b20*/  FMUL R4, R0, R3 ;  /* 0x0000000300047220 */ /* 0x000fe20000400000 */
[----:B------:R-:W-:Y:S01]  /*4b30*/  IMAD.U32 R3, R9, 0x10000, RZ ;  /* 0x0001000009037824 */ /* 0x000fe200078e00ff */
[----:B------:R-:W-:Y:S01]  /*4b40*/  PRMT R8, R8, 0x7632, R8 ;  /* 0x0000763208087816 */ /* 0x000fe20000000008 */
[----:B------:R-:W-:Y:S01]  /*4b50*/  IMAD.U32 R7, R10, 0x10000, RZ ;  /* 0x000100000a077824 */ /* 0x000fe200078e00ff */
[----:B------:R3:W4:Y:S01]  /*4b60*/  FRND R20, R4 ;  /* 0x0000000400147307 */ /* 0x0007220000201000 */
[C---:B0-----:R-:W-:Y:S01]  /*4b70*/  FMUL R12, R0.reuse, R3 ;  /* 0x00000003000c7220 */ /* 0x041fe20000400000 */
[----:B------:R-:W-:Y:S01]  /*4b80*/  IMAD.U32 R3, R11, 0x10000, RZ ;  /* 0x000100000b037824 */ /* 0x000fe200078e00ff */
[C---:B------:R-:W-:Y:S01]  /*4b90*/  FMUL R7, R0.reuse, R7 ;  /* 0x0000000700077220 */ /* 0x040fe20000400000 */
[----:B------:R-:W-:Y:S02]  /*4ba0*/  PRMT R9, R9, 0x7632, R9 ;  /* 0x0000763209097816 */ /* 0x000fe40000000009 */
[----:B------:R-:W-:Y:S01]  /*4bb0*/  FMUL R13, R0, R3 ;  /* 0x00000003000d7220 */ /* 0x000fe20000400000 */
[----:B------:R-:W-:Y:S01]  /*4bc0*/  IMAD.U32 R3, R8, 0x10000, RZ ;  /* 0x0001000008037824 */ /* 0x000fe200078e00ff */
[----:B------:R-:W0:Y:S01]  /*4bd0*/  FRND R12, R12 ;  /* 0x0000000c000c7307 */ /* 0x000e220000201000 */
[----:B------:R-:W-:Y:S01]  /*4be0*/  PRMT R10, R10, 0x7632, R10 ;  /* 0x000076320a0a7816 */ /* 0x000fe2000000000a */
[----:B------:R-:W-:Y:S01]  /*4bf0*/  IMAD.U32 R9, R9, 0x10000, RZ ;  /* 0x0001000009097824 */ /* 0x000fe200078e00ff */
[----:B---3--:R-:W-:-:S05]  /*4c00*/  FMUL R4, R0, R3 ;  /* 0x0000000300047220 */ /* 0x008fca0000400000 */
[----:B------:R-:W3:Y:S01]  /*4c10*/  FRND R7, R7 ;  /* 0x0000000700077307 */ /* 0x000ee20000201000 */
[----:B------:R-:W-:Y:S01]  /*4c20*/  FMUL R9, R0, R9 ;  /* 0x0000000900097220 */ /* 0x000fe20000400000 */
[----:B------:R-:W-:Y:S01]  /*4c30*/  IMAD.U32 R3, R10, 0x10000, RZ ;  /* 0x000100000a037824 */ /* 0x000fe200078e00ff */
[----:B----4-:R-:W-:-:S05]  /*4c40*/  FSETP.GT.AND P2, PT, R20, -127, PT ;  /* 0xc2fe00001400780b */ /* 0x010fca0003f44000 */
[----:B------:R-:W4:Y:S01]  /*4c50*/  FRND R4, R4 ;  /* 0x0000000400047307 */ /* 0x000f220000201000 */
[----:B------:R-:W-:Y:S01]  /*4c60*/  FMUL R3, R0, R3 ;  /* 0x0000000300037220 */ /* 0x000fe20000400000 */
[----:B------:R-:W-:Y:S02]  /*4c70*/  PRMT R11, R11, 0x7632, R11 ;  /* 0x000076320b0b7816 */ /* 0x000fe4000000000b */
[----:B0-----:R-:W-:-:S04]  /*4c80*/  FSETP.GT.AND P3, PT, R12, -127, PT ;  /* 0xc2fe00000c00780b */ /* 0x001fc80003f64000 */
[----:B------:R-:W0:Y:S01]  /*4c90*/  FRND R9, R9 ;  /* 0x0000000900097307 */ /* 0x000e220000201000 */
[----:B------:R-:W-:Y:S01]  /*4ca0*/  IMAD.U32 R11, R11, 0x10000, RZ ;  /* 0x000100000b0b7824 */ /* 0x000fe200078e00ff */
[----:B------:R-:W-:Y:S02]  /*4cb0*/  FSETP.NAN.AND P4, PT, R20, R20, PT ;  /* 0x000000141400720b */ /* 0x000fe40003f88000 */
[----:B---3--:R-:W-:-:S04]  /*4cc0*/  FSETP.GT.AND P0, PT, R7, -127, PT ;  /* 0xc2fe00000700780b */ /* 0x008fc80003f04000 */
[----:B------:R-:W3:Y:S01]  /*4cd0*/  FRND R3, R3 ;  /* 0x0000000300037307 */ /* 0x000ee20000201000 */
[----:B------:R-:W-:Y:S01]  /*4ce0*/  FMUL R11, R0, R11 ;  /* 0x0000000b000b7220 */ /* 0x000fe20000400000 */
[----:B------:R-:W-:Y:S02]  /*4cf0*/  @!P2 FSEL R20, R20, -127, P4 ;  /* 0xc2fe00001414a808 */ /* 0x000fe40002000000 */
[----:B------:R-:W-:Y:S02]  /*4d00*/  FSETP.NAN.AND P4, PT, R12, R12, PT ;  /* 0x0000000c0c00720b */ /* 0x000fe40003f88000 */
[----:B----4-:R-:W-:Y:S02]  /*4d10*/  FSETP.GT.AND P2, PT, R4, -127, PT ;  /* 0xc2fe00000400780b */ /* 0x010fe40003f44000 */
[----:B------:R-:W4:Y:S01]  /*4d20*/  FRND R13, R13 ;  /* 0x0000000d000d7307 */ /* 0x000f220000201000 */
[----:B------:R-:W-:Y:S02]  /*4d30*/  @!P3 FSEL R12, R12, -127, P4 ;  /* 0xc2fe00000c0cb808 */ /* 0x000fe40002000000 */
[----:B------:R-:W-:-:S02]  /*4d40*/  FSETP.NAN.AND P4, PT, R7, R7, PT ;  /* 0x000000070700720b */ /* 0x000fc40003f88000 */
[----:B0-----:R-:W-:-:S03]  /*4d50*/  FSETP.GT.AND P3, PT, R9, -127, PT ;  /* 0xc2fe00000900780b */ /* 0x001fc60003f64000 */
[----:B------:R-:W0:Y:S01]  /*4d60*/  FRND R11, R11 ;  /* 0x0000000b000b7307 */ /* 0x000e220000201000 */
[----:B------:R-:W-:Y:S02]  /*4d70*/  @!P0 FSEL R7, R7, -127, P4 ;  /* 0xc2fe000007078808 */ /* 0x000fe40002000000 */
[C---:B------:R-:W-:Y:S02]  /*4d80*/  FSETP.NAN.AND P4, PT, R4.reuse, R4, PT ;  /* 0x000000040400720b */ /* 0x040fe40003f88000 */
[----:B---3--:R-:W-:Y:S02]  /*4d90*/  FSETP.GT.AND P0, PT, R3, -127, PT ;  /* 0xc2fe00000300780b */ /* 0x008fe40003f04000 */
[----:B------:R-:W-:Y:S01]  /*4da0*/  @!P2 FSEL R4, R4, -127, P4 ;  /* 0xc2fe00000404a808 */ /* 0x000fe20002000000 */
[----:B------:R-:W2:Y:S01]  /*4db0*/  F2I.S16.TRUNC.NTZ R10, R20 ;  /* 0x00000014000a7305 */ /* 0x000ea2000020e900 */
[----:B------:R-:W-:Y:S02]  /*4dc0*/  FSETP.NAN.AND P4, PT, R9, R9, PT ;  /* 0x000000090900720b */ /* 0x000fe40003f88000 */
[----:B----4-:R-:W-:-:S02]  /*4dd0*/  FSETP.GT.AND P2, PT, R13, -127, PT ;  /* 0xc2fe00000d00780b */ /* 0x010fc40003f44000 */
[----:B------:R-:W-:Y:S02]  /*4de0*/  FSETP.NAN.AND P5, PT, R3, R3, PT ;  /* 0x000000030300720b */ /* 0x000fe40003fa8000 */
[----:B------:R-:W-:Y:S01]  /*4df0*/  @!P3 FSEL R9, R9, -127, P4 ;  /* 0xc2fe00000909b808 */ /* 0x000fe20002000000 */
[----:B------:R-:W3:Y:S01]  /*4e00*/  F2I.S16.TRUNC.NTZ R8, R4 ;  /* 0x0000000400087305 */ /* 0x000ee2000020e900 */
[----:B------:R-:W-:Y:S02]  /*4e10*/  FSETP.GEU.AND P4, PT, R20, 127, PT ;  /* 0x42fe00001400780b */ /* 0x000fe40003f8e000 */
[----:B0-----:R-:W-:Y:S02]  /*4e20*/  FSETP.GT.AND P3, PT, R11, -127, PT ;  /* 0xc2fe00000b00780b */ /* 0x001fe40003f64000 */
[----:B------:R-:W-:Y:S02]  /*4e30*/  @!P0 FSEL R3, R3, -127, P5 ;  /* 0xc2fe000003038808 */ /* 0x000fe40002800000 */
[----:B------:R-:W-:Y:S01]  /*4e40*/  FSETP.NAN.AND P5, PT, R13, R13, PT ;  /* 0x0000000d0d00720b */ /* 0x000fe20003fa8000 */
[----:B-1----:R-:W0:Y:S01]  /*4e50*/  F2I.S16.TRUNC.NTZ R15, R12 ;  /* 0x0000000c000f7305 */ /* 0x002e22000020e900 */
[----:B------:R-:W-:-:S02]  /*4e60*/  FSETP.GEU.AND P0, PT, R4, 127, PT ;  /* 0x42fe00000400780b */ /* 0x000fc40003f0e000 */
[----:B------:R-:W-:Y:S02]  /*4e70*/  @!P2 FSEL R13, R13, -127, P5 ;  /* 0xc2fe00000d0da808 */ /* 0x000fe40002800000 */
[----:B------:R-:W-:-:S03]  /*4e80*/  FSETP.NAN.AND P5, PT, R20, R20, PT ;  /* 0x000000141400720b */ /* 0x000fc60003fa8000 */
[----:B------:R-:W1:Y:S01]  /*4e90*/  F2I.S16.TRUNC.NTZ R14, R9 ;  /* 0x00000009000e7305 */ /* 0x000e62000020e900 */
[----:B--2---:R-:W-:Y:S02]  /*4ea0*/  LOP3.LUT R17, R10, 0xffff, RZ, 0xc0, !PT ;  /* 0x0000ffff0a117812 */ /* 0x004fe400078ec0ff */
[----:B------:R-:W-:Y:S02]  /*4eb0*/  FSETP.NAN.AND P6, PT, R11, R11, PT ;  /* 0x0000000b0b00720b */ /* 0x000fe40003fc8000 */
[----:B------:R-:W-:Y:S02]  /*4ec0*/  FSETP.GEU.AND P2, PT, R12, 127, PT ;  /* 0x42fe00000c00780b */ /* 0x000fe40003f4e000 */
[----:B------:R-:W-:Y:S02]  /*4ed0*/  @P4 SEL R17, R17, 0x7f, P5 ;  /* 0x0000007f11114807 */ /* 0x000fe40002800000 */
[----:B------:R-:W-:Y:S02]  /*4ee0*/  @!P3 FSEL R11, R11, -127, P6 ;  /* 0xc2fe00000b0bb808 */ /* 0x000fe40003000000 */
[----:B------:R-:W-:Y:S01]  /*4ef0*/  FSETP.GEU.AND P5, PT, R9, 127, PT ;  /* 0x42fe00000900780b */ /* 0x000fe20003fae000 */
[----:B------:R-:W2:Y:S01]  /*4f00*/  F2I.S16.TRUNC.NTZ R16, R3 ;  /* 0x0000000300107305 */ /* 0x000ea2000020e900 */
[----:B------:R-:W-:-:S02]  /*4f10*/  FSETP.NAN.AND P3, PT, R4, R4, PT ;  /* 0x000000040400720b */ /* 0x000fc40003f68000 */
[----:B---3--:R-:W-:Y:S02]  /*4f20*/  LOP3.LUT R8, R8, 0xffff, RZ, 0xc0, !PT ;  /* 0x0000ffff08087812 */ /* 0x008fe400078ec0ff */
[----:B------:R-:W-:Y:S02]  /*4f30*/  FSETP.NAN.AND P4, PT, R12, R12, PT ;  /* 0x0000000c0c00720b */ /* 0x000fe40003f88000 */
[----:B------:R-:W-:Y:S01]  /*4f40*/  @P0 SEL R8, R8, 0x7f, P3 ;  /* 0x0000007f08080807 */ /* 0x000fe20001800000 */
[----:B------:R-:W3:Y:S01]  /*4f50*/  F2I.S16.TRUNC.NTZ R18, R7 ;  /* 0x0000000700127305 */ /* 0x000ee2000020e900 */
[C---:B------:R-:W-:Y:S02]  /*4f60*/  FSETP.GEU.AND P3, PT, R3.reuse, 127, PT ;  /* 0x42fe00000300780b */ /* 0x040fe40003f6e000 */
[----:B------:R-:W-:Y:S02]  /*4f70*/  FSETP.NAN.AND P0, PT, R3, R3, PT ;  /* 0x000000030300720b */ /* 0x000fe40003f08000 */
[----:B0-----:R-:W-:-:S03]  /*4f80*/  LOP3.LUT R15, R15, 0xffff, RZ, 0xc0, !PT ;  /* 0x0000ffff0f0f7812 */ /* 0x001fc600078ec0ff */
[----:B------:R-:W0:Y:S01]  /*4f90*/  F2I.S16.TRUNC.NTZ R4, R13 ;  /* 0x0000000d00047305 */ /* 0x000e22000020e900 */
[----:B------:R-:W-:Y:S02]  /*4fa0*/  FSETP.NAN.AND P6, PT, R9, R9, PT ;  /* 0x000000090900720b */ /* 0x000fe40003fc8000 */
[----:B-1----:R-:W-:-:S05]  /*4fb0*/  LOP3.LUT R14, R14, 0xffff, RZ, 0xc0, !PT ;  /* 0x0000ffff0e0e7812 */ /* 0x002fca00078ec0ff */
[----:B------:R-:W1:Y:S01]  /*4fc0*/  F2I.S16.TRUNC.NTZ R3, R11 ;  /* 0x0000000b00037305 */ /* 0x000e62000020e900 */
[----:B------:R-:W-:Y:S02]  /*4fd0*/  @P2 SEL R15, R15, 0x7f, P4 ;  /* 0x0000007f0f0f2807 */ /* 0x000fe40002000000 */
[----:B------:R-:W-:Y:S02]  /*4fe0*/  FSETP.GEU.AND P2, PT, R7, 127, PT ;  /* 0x42fe00000700780b */ /* 0x000fe40003f4e000 */
[----:B------:R-:W-:Y:S02]  /*4ff0*/  @P5 SEL R14, R14, 0x7f, P6 ;  /* 0x0000007f0e0e5807 */ /* 0x000fe40003000000 */
[----:B------:R-:W-:Y:S02]  /*5000*/  FSETP.GEU.AND P4, PT, R13, 127, PT ;  /* 0x42fe00000d00780b */ /* 0x000fe40003f8e000 */
[----:B------:R-:W-:Y:S02]  /*5010*/  FSETP.GEU.AND P5, PT, R11, 127, PT ;  /* 0x42fe00000b00780b */ /* 0x000fe40003fae000 */
[----:B--2---:R-:W-:-:S02]  /*5020*/  LOP3.LUT R16, R16, 0xffff, RZ, 0xc0, !PT ;  /* 0x0000ffff10107812 */ /* 0x004fc400078ec0ff */
[----:B------:R-:W-:Y:S02]  /*5030*/  FSETP.NAN.AND P6, PT, R7, R7, PT ;  /* 0x000000070700720b */ /* 0x000fe40003fc8000 */
[----:B---3--:R-:W-:Y:S02]  /*5040*/  LOP3.LUT R7, R18, 0xffff, RZ, 0xc0, !PT ;  /* 0x0000ffff12077812 */ /* 0x008fe400078ec0ff */
[----:B------:R-:W-:Y:S02]  /*5050*/  @P3 SEL R16, R16, 0x7f, P0 ;  /* 0x0000007f10103807 */ /* 0x000fe40000000000 */
[----:B------:R-:W-:Y:S02]  /*5060*/  FSETP.NAN.AND P0, PT, R13, R13, PT ;  /* 0x0000000d0d00720b */ /* 0x000fe40003f08000 */
[----:B------:R-:W-:Y:S02]  /*5070*/  FSETP.NAN.AND P3, PT, R11, R11, PT ;  /* 0x0000000b0b00720b */ /* 0x000fe40003f68000 */
[----:B0-----:R-:W-:-:S02]  /*5080*/  LOP3.LUT R4, R4, 0xffff, RZ, 0xc0, !PT ;  /* 0x0000ffff04047812 */ /* 0x001fc400078ec0ff */
[----:B-1----:R-:W-:Y:S02]  /*5090*/  LOP3.LUT R3, R3, 0xffff, RZ, 0xc0, !PT ;  /* 0x0000ffff03037812 */ /* 0x002fe400078ec0ff */
[----:B------:R-:W-:Y:S02]  /*50a0*/  @P2 SEL R7, R7, 0x7f, P6 ;  /* 0x0000007f07072807 */ /* 0x000fe40003000000 */
[----:B------:R-:W-:Y:S02]  /*50b0*/  @P4 SEL R4, R4, 0x7f, P0 ;  /* 0x0000007f04044807 */ /* 0x000fe40000000000 */
[----:B------:R-:W-:Y:S02]  /*50c0*/  @P5 SEL R3, R3, 0x7f, P3 ;  /* 0x0000007f03035807 */ /* 0x000fe40001800000 */
[----:B------:R-:W-:Y:S02]  /*50d0*/  PRMT R16, R7, 0x3340, R16 ;  /* 0x0000334007107816 */ /* 0x000fe40000000010 */
[----:B------:R-:W-:-:S02]  /*50e0*/  PRMT R17, R17, 0x3340, R8 ;  /* 0x0000334011117816 */ /* 0x000fc40000000008 */
[----:B------:R-:W-:Y:S02]  /*50f0*/  PRMT R14, R15, 0x3340, R14 ;  /* 0x000033400f0e7816 */ /* 0x000fe4000000000e */
[----:B------:R-:W-:Y:S02]  /*5100*/  SHF.R.S32.HI R7, RZ, 0x1f, R2 ;  /* 0x0000001fff077819 */ /* 0x000fe40000011402 */
[----:B------:R-:W-:Y:S02]  /*5110*/  IADD3 R12, P0, R2, c[0x0][0x1b0], RZ ;  /* 0x00006c00020c7a10 */ /* 0x000fe40007f1e0ff */
[----:B------:R-:W-:Y:S02]  /*5120*/  PRMT R3, R4, 0x3340, R3 ;  /* 0x0000334004037816 */ /* 0x000fe40000000003 */
[----:B------:R-:W-:Y:S02]  /*5130*/  PRMT R18, R17, 0x5410, R14 ;  /* 0x0000541011127816 */ /* 0x000fe4000000000e */
[----:B------:R-:W-:-:S02]  /*5140*/  IADD3.X R13, R7, c[0x0][0x1b4], RZ, P0, !PT ;  /* 0x00006d00070d7a10 */ /* 0x000fc400007fe4ff */
[----:B------:R-:W-:Y:S02]  /*5150*/  PRMT R19, R16, 0x5410, R3 ;  /* 0x0000541010137816 */ /* 0x000fe40000000003 */
[C---:B------:R-:W-:Y:S02]  /*5160*/  IADD3 R14, P0, R2.reuse, c[0x0][0x1b8], RZ ;  /* 0x00006e00020e7a10 */ /* 0x040fe40007f1e0ff */
[----:B------:R-:W-:Y:S01]  /*5170*/  IADD3 R16, P2, R2, c[0x0][0x1c0], RZ ;  /* 0x0000700002107a10 */ /* 0x000fe20007f5e0ff */
        /* <DEDUP_REMOVED lines=8> */
[----:B------:R-:W3:Y:S02]  /*5200*/  @!P1 LDG.E.EF.128 R8, [R2.64] ;  /* 0x0000000402089981 */ /* 0x000ee4000c0e1d00 */
[C---:B---3--:R-:W-:Y:S01]  /*5210*/  IMAD.U32 R5, R8.reuse, 0x10000, RZ ;  /* 0x0001000008057824 */ /* 0x048fe200078e00ff */
[----:B------:R-:W-:-:S03]  /*5220*/  PRMT R8, R8, 0x7632, R8 ;  /* 0x0000763208087816 */ /* 0x000fc60000000008 */
[----:B------:R-:W-:Y:S01]  /*5230*/  FMUL R4, R0, R5 ;  /* 0x0000000500047220 */ /* 0x000fe20000400000 */
[----:B------:R-:W-:Y:S02]  /*5240*/  IMAD.U32 R5, R9, 0x10000, RZ ;  /* 0x0001000009057824 */ /* 0x000fe400078e00ff */
[----:B------:R-:W-:Y:S02]  /*5250*/  IMAD.U32 R3, R8, 0x10000, RZ ;  /* 0x0001000008037824 */ /* 0x000fe400078e00ff */
[C---:B0-----:R-:W-:Y:S01]  /*5260*/  FMUL R12, R0.reuse, R5 ;  /* 0x00000005000c7220 */ /* 0x041fe20000400000 */
[----:B------:R-:W0:Y:S01]  /*5270*/  FRND R4, R4 ;  /* 0x0000000400047307 */ /* 0x000e220000201000 */
[----:B------:R-:W-:-:S07]  /*5280*/  FMUL R2, R0, R3 ;  /* 0x0000000300027220 */ /* 0x000fce0000400000 */
[----:B------:R-:W3:Y:S01]  /*5290*/  FRND R12, R12 ;  /* 0x0000000c000c7307 */ /* 0x000ee20000201000 */
[----:B------:R-:W-:Y:S01]  /*52a0*/  IMAD.U32 R7, R10, 0x10000, RZ ;  /* 0x000100000a077824 */ /* 0x000fe200078e00ff */
[----:B------:R-:W-:-:S06]  /*52b0*/  PRMT R9, R9, 0x7632, R9 ;  /* 0x0000763209097816 */ /* 0x000fcc0000000009 */
[----:B------:R-:W4:Y:S01]  /*52c0*/  FRND R2, R2 ;  /* 0x0000000200027307 */ /* 0x000f220000201000 */
[----:B------:R-:W-:Y:S01]  /*52d0*/  FMUL R7, R0, R7 ;  /* 0x0000000700077220 */ /* 0x000fe20000400000 */
[----:B0-----:R-:W-:Y:S01]  /*52e0*/  FSETP.GT.AND P2, PT, R4, -127, PT ;  /* 0xc2fe00000400780b */ /* 0x001fe20003f44000 */
[----:B------:R-:W-:Y:S02]  /*52f0*/  IMAD.U32 R9, R9, 0x10000, RZ ;  /* 0x0001000009097824 */ /* 0x000fe400078e00ff */
[C---:B------:R-:W-:Y:S01]  /*5300*/  IMAD.U32 R5, R11.reuse, 0x10000, RZ ;  /* 0x000100000b057824 */ /* 0x040fe200078e00ff */
[----:B------:R-:W-:Y:S01]  /*5310*/  PRMT R10, R10, 0x7632, R10 ;  /* 0x000076320a0a7816 */ /* 0x000fe2000000000a */
[----:B------:R-:W-:Y:S01]  /*5320*/  FMUL R9, R0, R9 ;  /* 0x0000000900097220 */ /* 0x000fe20000400000 */
[----:B---3--:R-:W-:Y:S01]  /*5330*/  FSETP.GT.AND P4, PT, R12, -127, PT ;  /* 0xc2fe00000c00780b */ /* 0x008fe20003f84000 */
[----:B------:R-:W0:Y:S01]  /*5340*/  FRND R7, R7 ;  /* 0x0000000700077307 */ /* 0x000e220000201000 */
[----:B------:R-:W-:Y:S01]  /*5350*/  FMUL R5, R0, R5 ;  /* 0x0000000500057220 */ /* 0x000fe20000400000 */
[----:B------:R-:W-:Y:S01]  /*5360*/  FSETP.NAN.AND P3, PT, R4, R4, PT ;  /* 0x000000040400720b */ /* 0x000fe20003f68000 */
[----:B------:R-:W-:Y:S01]  /*5370*/  IMAD.U32 R3, R10, 0x10000, RZ ;  /* 0x000100000a037824 */ /* 0x000fe200078e00ff */
[----:B------:R-:W-:-:S02]  /*5380*/  PRMT R11, R11, 0x7632, R11 ;  /* 0x000076320b0b7816 */ /* 0x000fc4000000000b */
[----:B----4-:R-:W-:Y:S02]  /*5390*/  FSETP.GT.AND P0, PT, R2, -127, PT ;  /* 0xc2fe00000200780b */ /* 0x010fe40003f04000 */
[----:B------:R-:W3:Y:S01]  /*53a0*/  FRND R9, R9 ;  /* 0x0000000900097307 */ /* 0x000ee20000201000 */
[----:B------:R-:W-:Y:S01]  /*53b0*/  @!P2 FSEL R4, R4, -127, P3 ;  /* 0xc2fe00000404a808 */ /* 0x000fe20001800000 */
[----:B------:R-:W-:Y:S01]  /*53c0*/  FMUL R3, R0, R3 ;  /* 0x0000000300037220 */ /* 0x000fe20000400000 */
[----:B------:R-:W-:Y:S01]  /*53d0*/  FSETP.NAN.AND P2, PT, R12, R12, PT ;  /* 0x0000000c0c00720b */ /* 0x000fe20003f48000 */
[----:B------:R-:W-:-:S04]  /*53e0*/  IMAD.U32 R11, R11, 0x10000, RZ ;  /* 0x000100000b0b7824 */ /* 0x000fc800078e00ff */
[----:B------:R-:W4:Y:S01]  /*53f0*/  FRND R5, R5 ;  /* 0x0000000500057307 */ /* 0x000f220000201000 */
[----:B------:R-:W-:Y:S01]  /*5400*/  @!P4 FSEL R12, R12, -127, P2 ;  /* 0xc2fe00000c0cc808 */ /* 0x000fe20001000000 */
[----:B------:R-:W-:Y:S01]  /*5410*/  FMUL R11, R0, R11 ;  /* 0x0000000b000b7220 */ /* 0x000fe20000400000 */
[----:B------:R-:W-:Y:S02]  /*5420*/  FSETP.NAN.AND P2, PT, R2, R2, PT ;  /* 0x000000020200720b */ /* 0x000fe40003f48000 */
[----:B0-----:R-:W-:-:S03]  /*5430*/  FSETP.GT.AND P3, PT, R7, -127, PT ;  /* 0xc2fe00000700780b */ /* 0x001fc60003f64000 */
[----:B------:R-:W0:Y:S01]  /*5440*/  FRND R3, R3 ;  /* 0x0000000300037307 */ /* 0x000e220000201000 */
[----:B------:R-:W-:Y:S02]  /*5450*/  @!P0 FSEL R2, R2, -127, P2 ;  /* 0xc2fe000002028808 */ /* 0x000fe40001000000 */
[----:B---3--:R-:W-:-:S05]  /*5460*/  FSETP.GT.AND P2, PT, R9, -127, PT ;  /* 0xc2fe00000900780b */ /* 0x008fca0003f44000 */
[----:B------:R-:W3:Y:S01]  /*5470*/  FRND R11, R11 ;  /* 0x0000000b000b7307 */ /* 0x000ee20000201000 */
[----:B----4-:R-:W-:Y:S02]  /*5480*/  FSETP.GT.AND P4, PT, R5, -127, PT ;  /* 0xc2fe00000500780b */ /* 0x010fe40003f84000 */
[----:B------:R-:W-:-:S05]  /*5490*/  FSETP.NAN.AND P0, PT, R7, R7, PT ;  /* 0x000000070700720b */ /* 0x000fca0003f08000 */
[----:B------:R-:W4:Y:S01]  /*54a0*/  F2I.S16.TRUNC.NTZ R0, R2 ;  /* 0x0000000200007305 */ /* 0x000f22000020e900 */
[----:B------:R-:W-:Y:S02]  /*54b0*/  @!P3 FSEL R7, R7, -127, P0 ;  /* 0xc2fe00000707b808 */ /* 0x000fe40000000000 */
[----:B------:R-:W-:Y:S02]  /*54c0*/  FSETP.GEU.AND P3, PT, R2, 127, PT ;  /* 0x42fe00000200780b */ /* 0x000fe40003f6e000 */
[----:B0-----:R-:W-:Y:S02]  /*54d0*/  FSETP.GT.AND P5, PT, R3, -127, PT ;  /* 0xc2fe00000300780b */ /* 0x001fe40003fa4000 */
[----:B------:R-:W-:Y:S01]  /*54e0*/  FSETP.NAN.AND P6, PT, R9, R9, PT ;  /* 0x000000090900720b */ /* 0x000fe20003fc8000 */
[----:B------:R-:W0:Y:S01]  /*54f0*/  F2I.S16.TRUNC.NTZ R8, R4 ;  /* 0x0000000400087305 */ /* 0x000e22000020e900 */
[----:B------:R-:W-:Y:S02]  /*5500*/  FSETP.NAN.AND P0, PT, R5, R5, PT ;  /* 0x000000050500720b */ /* 0x000fe40003f08000 */
[----:B------:R-:W-:-:S02]  /*5510*/  @!P2 FSEL R9, R9, -127, P6 ;  /* 0xc2fe00000909a808 */ /* 0x000fc40003000000 */
[----:B------:R-:W-:Y:S02]  /*5520*/  @!P4 FSEL R5, R5, -127, P0 ;  /* 0xc2fe00000505c808 */ /* 0x000fe40000000000 */
[----:B---3--:R-:W-:Y:S01]  /*5530*/  FSETP.GT.AND P2, PT, R11, -127, PT ;  /* 0xc2fe00000b00780b */ /* 0x008fe20003f44000 */
[----:B------:R-:W3:Y:S01]  /*5540*/  F2I.S16.TRUNC.NTZ R10, R12 ;  /* 0x0000000c000a7305 */ /* 0x000ee2000020e900 */
[----:B------:R-:W-:Y:S02]  /*5550*/  FSETP.NAN.AND P4, PT, R2, R2, PT ;  /* 0x000000020200720b */ /* 0x000fe40003f88000 */
[----:B------:R-:W-:Y:S02]  /*5560*/  FSETP.GEU.AND P0, PT, R4, 127, PT ;  /* 0x42fe00000400780b */ /* 0x000fe40003f0e000 */
[----:B----4-:R-:W-:Y:S02]  /*5570*/  LOP3.LUT R2, R0, 0xffff, RZ, 0xc0, !PT ;  /* 0x0000ffff00027812 */ /* 0x010fe400078ec0ff */
[----:B------:R-:W-:Y:S01]  /*5580*/  FSETP.NAN.AND P6, PT, R3, R3, PT ;  /* 0x000000030300720b */ /* 0x000fe20003fc8000 */
[----:B------:R-:W4:Y:S01]  /*5590*/  F2I.S16.TRUNC.NTZ R0, R9 ;  /* 0x0000000900007305 */ /* 0x000f22000020e900 */
[----:B------:R-:W-:-:S02]  /*55a0*/  @P3 SEL R2, R2, 0x7f, P4 ;  /* 0x0000007f02023807 */ /* 0x000fc40002000000 */
[----:B------:R-:W-:Y:S02]  /*55b0*/  @!P5 FSEL R3, R3, -127, P6 ;  /* 0xc2fe00000303d808 */ /* 0x000fe40003000000 */
[----:B------:R-:W-:Y:S02]  /*55c0*/  FSETP.GEU.AND P4, PT, R12, 127, PT ;  /* 0x42fe00000c00780b */ /* 0x000fe40003f8e000 */
[----:B------:R-:W-:Y:S01]  /*55d0*/  FSETP.NAN.AND P6, PT, R11, R11, PT ;  /* 0x0000000b0b00720b */ /* 0x000fe20003fc8000 */
[----:B-1----:R-:W1:Y:S01]  /*55e0*/  F2I.S16.TRUNC.NTZ R14, R7 ;  /* 0x00000007000e7305 */ /* 0x002e62000020e900 */
[----:B------:R-:W-:Y:S02]  /*55f0*/  FSETP.GEU.AND P5, PT, R9, 127, PT ;  /* 0x42fe00000900780b */ /* 0x000fe40003fae000 */
[----:B------:R-:W-:Y:S02]  /*5600*/  FSETP.NAN.AND P3, PT, R4, R4, PT ;  /* 0x000000040400720b */ /* 0x000fe40003f68000 */
[----:B0-----:R-:W-:-:S02]  /*5610*/  LOP3.LUT R15, R8, 0xffff, RZ, 0xc0, !PT ;  /* 0x0000ffff080f7812 */ /* 0x001fc400078ec0ff */
[----:B------:R-:W-:Y:S01]  /*5620*/  @!P2 FSEL R11, R11, -127, P6 ;  /* 0xc2fe00000b0ba808 */ /* 0x000fe20003000000 */
[----:B------:R-:W0:Y:S01]  /*5630*/  F2I.S16.TRUNC.NTZ R4, R3 ;  /* 0x0000000300047305 */ /* 0x000e22000020e900 */
[----:B------:R-:W-:Y:S02]  /*5640*/  @P0 SEL R15, R15, 0x7f, P3 ;  /* 0x0000007f0f0f0807 */ /* 0x000fe40001800000 */
[C---:B------:R-:W-:Y:S02]  /*5650*/  FSETP.GEU.AND P0, PT, R7.reuse, 127, PT ;  /* 0x42fe00000700780b */ /* 0x040fe40003f0e000 */
[----:B------:R-:W-:Y:S02]  /*5660*/  FSETP.NAN.AND P2, PT, R7, R7, PT ;  /* 0x000000070700720b */ /* 0x000fe40003f48000 */
[----:B------:R-:W-:Y:S01]  /*5670*/  FSETP.NAN.AND P3, PT, R12, R12, PT ;  /* 0x0000000c0c00720b */ /* 0x000fe20003f68000 */
[----:B--2---:R-:W2:Y:S01]  /*5680*/  F2I.S16.TRUNC.NTZ R16, R5 ;  /* 0x0000000500107305 */ /* 0x004ea2000020e900 */
[----:B---3--:R-:W-:-:S02]  /*5690*/  LOP3.LUT R13, R10, 0xffff, RZ, 0xc0, !PT ;  /* 0x0000ffff0a0d7812 */ /* 0x008fc400078ec0ff */
[----:B------:R-:W-:Y:S02]  /*56a0*/  FSETP.NAN.AND P6, PT, R9, R9, PT ;  /* 0x000000090900720b */ /* 0x000fe40003fc8000 */
[----:B----4-:R-:W-:-:S03]  /*56b0*/  LOP3.LUT R0, R0, 0xffff, RZ, 0xc0, !PT ;  /* 0x0000ffff00007812 */ /* 0x010fc600078ec0ff */
[----:B------:R-:W3:Y:S01]  /*56c0*/  F2I.S16.TRUNC.NTZ R7, R11 ;  /* 0x0000000b00077305 */ /* 0x000ee2000020e900 */
[----:B------:R-:W-:Y:S02]  /*56d0*/  @P4 SEL R13, R13, 0x7f, P3 ;  /* 0x0000007f0d0d4807 */ /* 0x000fe40001800000 */
[----:B------:R-:W-:Y:S02]  /*56e0*/  FSETP.GEU.AND P4, PT, R3, 127, PT ;  /* 0x42fe00000300780b */ /* 0x000fe40003f8e000 */
[----:B------:R-:W-:Y:S02]  /*56f0*/  @P5 SEL R0, R0, 0x7f, P6 ;  /* 0x0000007f00005807 */ /* 0x000fe40003000000 */
[----:B------:R-:W-:Y:S02]  /*5700*/  FSETP.GEU.AND P3, PT, R5, 127, PT ;  /* 0x42fe00000500780b */ /* 0x000fe40003f6e000 */
[----:B------:R-:W-:Y:S02]  /*5710*/  FSETP.GEU.AND P5, PT, R11, 127, PT ;  /* 0x42fe00000b00780b */ /* 0x000fe40003fae000 */
[----:B-1----:R-:W-:-:S02]  /*5720*/  LOP3.LUT R9, R14, 0xffff, RZ, 0xc0, !PT ;  /* 0x0000ffff0e097812 */ /* 0x002fc400078ec0ff */
[----:B0-----:R-:W-:Y:S02]  /*5730*/  LOP3.LUT R4, R4, 0xffff, RZ, 0xc0, !PT ;  /* 0x0000ffff04047812 */ /* 0x001fe400078ec0ff */
[----:B------:R-:W-:Y:S02]  /*5740*/  @P0 SEL R9, R9, 0x7f, P2 ;  /* 0x0000007f09090807 */ /* 0x000fe40001000000 */
[----:B------:R-:W-:Y:S02]  /*5750*/  FSETP.NAN.AND P0, PT, R3, R3, PT ;  /* 0x000000030300720b */ /* 0x000fe40003f08000 */
[----:B------:R-:W-:Y:S02]  /*5760*/  FSETP.NAN.AND P6, PT, R5, R5, PT ;  /* 0x000000050500720b */ /* 0x000fe40003fc8000 */
[----:B------:R-:W-:Y:S02]  /*5770*/  FSETP.NAN.AND P2, PT, R11, R11, PT ;  /* 0x0000000b0b00720b */ /* 0x000fe40003f48000 */
[----:B--2---:R-:W-:-:S02]  /*5780*/  LOP3.LUT R16, R16, 0xffff, RZ, 0xc0, !PT ;  /* 0x0000ffff10107812 */ /* 0x004fc400078ec0ff */
[----:B---3--:R-:W-:Y:S02]  /*5790*/  LOP3.LUT R7, R7, 0xffff, RZ, 0xc0, !PT ;  /* 0x0000ffff07077812 */ /* 0x008fe400078ec0ff */
[----:B------:R-:W-:Y:S02]  /*57a0*/  @P4 SEL R4, R4, 0x7f, P0 ;  /* 0x0000007f04044807 */ /* 0x000fe40000000000 */
[----:B------:R-:W-:Y:S02]  /*57b0*/  @P3 SEL R16, R16, 0x7f, P6 ;  /* 0x0000007f10103807 */ /* 0x000fe40003000000 */
[----:B------:R-:W-:Y:S02]  /*57c0*/  @P5 SEL R7, R7, 0x7f, P2 ;  /* 0x0000007f07075807 */ /* 0x000fe40001000000 */
[----:B------:R-:W-:Y:S02]  /*57d0*/  PRMT R15, R15, 0x3340, R2 ;  /* 0x000033400f0f7816 */ /* 0x000fe40000000002 */
[----:B------:R-:W-:-:S02]  /*57e0*/  PRMT R8, R9, 0x3340, R4 ;  /* 0x0000334009087816 */ /* 0x000fc40000000004 */
[----:B------:R-:W-:Y:S02]  /*57f0*/  PRMT R0, R13, 0x3340, R0 ;  /* 0x000033400d007816 */ /* 0x000fe40000000000 */
[----:B------:R-:W-:Y:S02]  /*5800*/  PRMT R7, R16, 0x3340, R7 ;  /* 0x0000334010077816 */ /* 0x000fe40000000007 */
[----:B------:R-:W-:Y:S02]  /*5810*/  SHF.R.S32.HI R9, RZ, 0x1f, R6 ;  /* 0x0000001fff097819 */ /* 0x000fe40000011406 */
[C---:B------:R-:W-:Y:S02]  /*5820*/  IADD3 R2, P0, R6.reuse, c[0x0][0x1b0], RZ ;  /* 0x00006c0006027a10 */ /* 0x040fe40007f1e0ff */
[----:B------:R-:W-:Y:S02]  /*5830*/  IADD3 R4, P2, R6, c[0x0][0x1b8], RZ ;  /* 0x00006e0006047a10 */ /* 0x000fe40007f5e0ff */
[----:B------:R-:W-:-:S02]  /*5840*/  PRMT R10, R15, 0x5410, R0 ;  /* 0x000054100f0a7816 */ /* 0x000fc40000000000 */
[C---:B------:R-:W-:Y:S02]  /*5850*/  IADD3.X R3, R9.reuse, c[0x0][0x1b4], RZ, P0, !PT ;  /* 0x00006d0009037a10 */ /* 0x040fe400007fe4ff */
[----:B------:R-:W-:Y:S02]  /*5860*/  PRMT R11, R8, 0x5410, R7 ;  /* 0x00005410080b7816 */ /* 0x000fe40000000007 */
[C---:B------:R-:W-:Y:S02]  /*5870*/  IADD3.X R5, R9.reuse, c[0x0][0x1bc], RZ, P2, !PT ;  /* 0x00006f0009057a10 */ /* 0x040fe400017fe4ff */
[----:B------:R-:W-:Y:S01]  /*5880*/  IADD3 R6, P3, R6, c[0x0][0x1c0], RZ ;  /* 0x0000700006067a10 */ /* 0x000fe20007f7e0ff */
[----:B------:R0:W-:Y:S04]  /*5890*/  @!P1 STG.E.64 [R2.64], R10 ;  /* 0x0000000a02009986 */ /* 0x0001e8000c101b04 */
[----:B------:R0:W-:Y:S01]  /*58a0*/  @!P1 STG.E.64 [R4.64], R10 ;  /* 0x0000000a04009986 */ /* 0x0001e2000c101b04 */
[----:B------:R-:W-:Y:S01]  /*58b0*/  IADD3.X R7, R9, c[0x0][0x1c4], RZ, P3, !PT ;  /* 0x0000710009077a10 */ /* 0x000fe20001ffe4ff */
[----:B------:R-:W-:Y:S06]  /*58c0*/  @P1 EXIT ;  /* 0x000000000000194d */ /* 0x000fec0003800000 */
[----:B------:R-:W-:Y:S01]  /*58d0*/  STG.E.64 [R6.64], R10 ;  /* 0x0000000a06007986 */ /* 0x000fe2000c101b04 */
[----:B------:R-:W-:Y:S05]  /*58e0*/  EXIT ;  /* 0x000000000000794d */ /* 0x000fea0003800000 */
.L_x_0:
[----:B------:R-:W-:-:S00]  /*58f0*/  BRA `(.L_x_0) ;  /* 0xfffffff000007947 */ /* 0x000fc0000383ffff */
[----:B------:R-:W-:-:S00]  /*5900*/  NOP ;  /* 0x0000000000007918 */ /* 0x000fc00000000000 */
[----:B------:R-:W-:-:S00]  /*5910*/  NOP ;  /* 0x0000000000007918 */ /* 0x000fc00000000000 */
[----:B------:R-:W-:-:S00]  /*5920*/  NOP ;  /* 0x0000000000007918 */ /* 0x000fc00000000000 */
[----:B------:R-:W-:-:S00]  /*5930*/  NOP ;  /* 0x0000000000007918 */ /* 0x000fc00000000000 */
[----:B------:R-:W-:-:S00]  /*5940*/  NOP ;  /* 0x0000000000007918 */ /* 0x000fc00000000000 */
[----:B------:R-:W-:-:S00]  /*5950*/  NOP ;  /* 0x0000000000007918 */ /* 0x000fc00000000000 */
[----:B------:R-:W-:-:S00]  /*5960*/  NOP ;  /* 0x0000000000007918 */ /* 0x000fc00000000000 */
[----:B------:R-:W-:-:S00]  /*5970*/  NOP ;  /* 0x0000000000007918 */ /* 0x000fc00000000000 */
.L_x_1:


//--------------------- .nv.global.init           --------------------------
	.section	.nv.global.init,"aw",@progbits
.nv.global.init:
	.type		_$_str,@object
	.size		_$_str,(.L_0 - _$_str)
_$_str:
        /*0000*/ 	.byte	0x5f, 0x5f, 0x43, 0x55, 0x44, 0x41, 0x5f, 0x46, 0x54, 0x5a, 0x00
.L_0:


//--------------------- .nv.shared.triton_red_fused__to_copy_add_amax_amin_clamp_mul_native_layer_norm_reciprocal_1 --------------------------
	.section	.nv.shared.triton_red_fused__to_copy_add_amax_amin_clamp_mul_native_layer_norm_reciprocal_1,"aw",@nobits
	.sectionflags	@""
	.align	16
